// auto-generated by cutlass_sweep.gemm — config: {"arch": "sm_90", "cluster_m": 2, "cluster_n": 2, "dtype": "tf32", "stages": 5, "tile_k": 64, "tile_m": 256, "tile_n": 128}
#include "cutlass/cutlass.h"
#include "cutlass/gemm/collective/collective_builder.hpp"
#include "cutlass/gemm/device/gemm_universal_adapter.h"
#include "cutlass/gemm/kernel/gemm_universal.hpp"
#include "cutlass/epilogue/collective/collective_builder.hpp"

using ElemA = cutlass::tfloat32_t;
using ElemB = cutlass::tfloat32_t;
using ElemCD = cutlass::tfloat32_t;
using Acc  = float;
using TileShape    = cute::Shape<cute::_256, cute::_128, cute::_64>;
using ClusterShape = cute::Shape<cute::_2, cute::_2, cute::_1>;

using CollectiveEpilogue = typename cutlass::epilogue::collective::CollectiveBuilder<
    cutlass::arch::Sm90, cutlass::arch::OpClassTensorOp,
    TileShape, ClusterShape,
    cutlass::epilogue::collective::EpilogueTileAuto,
    Acc, Acc,
    ElemCD, cutlass::layout::RowMajor, 128 / cutlass::sizeof_bits<ElemCD>::value,
    ElemCD, cutlass::layout::RowMajor, 128 / cutlass::sizeof_bits<ElemCD>::value,
    cutlass::epilogue::collective::EpilogueScheduleAuto
  >::CollectiveOp;

using CollectiveMainloop = typename cutlass::gemm::collective::CollectiveBuilder<
    cutlass::arch::Sm90, cutlass::arch::OpClassTensorOp,
    ElemA, cutlass::layout::RowMajor, 128 / cutlass::sizeof_bits<ElemA>::value,
    ElemB, cutlass::layout::ColumnMajor, 128 / cutlass::sizeof_bits<ElemB>::value,
    Acc,
    TileShape, ClusterShape,
    cutlass::gemm::collective::StageCount<5>,
    cutlass::gemm::collective::KernelScheduleAuto
  >::CollectiveOp;

using GemmKernel = cutlass::gemm::kernel::GemmUniversal<
    cute::Shape<int,int,int,int>,
    CollectiveMainloop,
    CollectiveEpilogue
>;
using Gemm = cutlass::gemm::device::GemmUniversalAdapter<GemmKernel>;

// Force the device kernel symbol into the cubin without needing a host main.
auto* _anchor = &cutlass::device_kernel<GemmKernel>;


// ===== COMPILED SASS (sm_90a) =====

	.target	sm_90a

	.elftype	@"ET_EXEC"


//--------------------- .note.nv.tkinfo           --------------------------
	.section	.note.nv.tkinfo,"",@"SHT_NOTE"
	.sectionflags	@"SHF_NOTE_NV_TKINFO"
	.tkinfo
        /*0018*/ 	.word	0x00000002
        /*0030*/ 	.string	""
        /*0030*/ 	.string	"ptxas"
        /*0030*/ 	.string	"Cuda compilation tools, release 13.0, V13.0.88"
        /*0030*/ 	.string	"Build cuda_13.0.r13.0/compiler.36424714_0"
        /*0030*/ 	.string	"-arch sm_90a -m 64 "



//--------------------- .note.nv.cuinfo           --------------------------
	.section	.note.nv.cuinfo,"",@"SHT_NOTE"
	.sectionflags	@"SHF_NOTE_NV_CUINFO"
        /*0018*/ 	.short	0x0002
        /*001a*/ 	.short	0x005a
        /*001c*/ 	.short	0x0082
	.zero		2


//--------------------- .nv.info                  --------------------------
	.section	.nv.info,"",@"SHT_CUDA_INFO"
	.align	4


	//----- nvinfo : EIATTR_REGCOUNT
	.align		4
        /*0000*/ 	.byte	0x04, 0x2f
        /*0002*/ 	.short	(.L_15 - .L_14)
	.align		4
.L_14:
        /*0004*/ 	.word	index@(_ZN7cutlass13device_kernelINS_4gemm6kernel13GemmUniversalIN4cute5tupleIJiiiiEEENS1_10collective13CollectiveMmaINS1_34MainloopSm90TmaGmmaWarpSpecializedILi5ENS5_IJNS4_1CILi2EEESB_NSA_ILi1EEEEEENS1_35KernelTmaWarpSpecializedCooperativeEEENS5_IJNSA_ILi256EEENSA_ILi128EEENSA_ILi64EEEEEENS_10tfloat32_tENS5_IJlSC_lEEESK_SL_NS4_8TiledMMAINS4_8MMA_AtomIJNS4_4SM904GMMA30MMA_64x128x8_F32TF32TF32_SS_TNILNSP_7ScaleInE1ELSR_1EEEEEENS4_6LayoutINS5_IJSB_SC_SC_EEENS5_IJSC_NSA_ILi0EEESW_EEEEENS5_IJNS4_10UnderscoreESZ_SZ_EEEEENS4_23SM90_TMA_LOAD_MULTICASTENS4_14ComposedLayoutINS4_7SwizzleILi3ELi4ELi3EEENS4_18smem_ptr_flag_bitsILi32EEENSU_INS5_IJNSA_ILi8EEENSA_ILi32EEEEEENS5_IJS19_SC_EEEEEEEvNS4_8identityES12_S1D_vS1E_EENS_8epilogue10collective6detail29Sm90TmaWarpSpecializedAdapterINS1H_15DefaultEpilogueISK_SL_SL_NS1G_6thread17LinearCombinationISK_Li1EffLNS1L_9ScaleType4KindE0ELNS_15FloatRoundStyleE2ESK_EENS1_15EpilogueDefaultEEEEEvvEEEEvNT_6ParamsE)
        /*0008*/ 	.word	0x000000a8


	//----- nvinfo : EIATTR_FRAME_SIZE
	.align		4
.L_15:
        /*000c*/ 	.byte	0x04, 0x11
        /*000e*/ 	.short	(.L_17 - .L_16)
	.align		4
.L_16:
        /*0010*/ 	.word	index@(_ZN7cutlass13device_kernelINS_4gemm6kernel13GemmUniversalIN4cute5tupleIJiiiiEEENS1_10collective13CollectiveMmaINS1_34MainloopSm90TmaGmmaWarpSpecializedILi5ENS5_IJNS4_1CILi2EEESB_NSA_ILi1EEEEEENS1_35KernelTmaWarpSpecializedCooperativeEEENS5_IJNSA_ILi256EEENSA_ILi128EEENSA_ILi64EEEEEENS_10tfloat32_tENS5_IJlSC_lEEESK_SL_NS4_8TiledMMAINS4_8MMA_AtomIJNS4_4SM904GMMA30MMA_64x128x8_F32TF32TF32_SS_TNILNSP_7ScaleInE1ELSR_1EEEEEENS4_6LayoutINS5_IJSB_SC_SC_EEENS5_IJSC_NSA_ILi0EEESW_EEEEENS5_IJNS4_10UnderscoreESZ_SZ_EEEEENS4_23SM90_TMA_LOAD_MULTICASTENS4_14ComposedLayoutINS4_7SwizzleILi3ELi4ELi3EEENS4_18smem_ptr_flag_bitsILi32EEENSU_INS5_IJNSA_ILi8EEENSA_ILi32EEEEEENS5_IJS19_SC_EEEEEEEvNS4_8identityES12_S1D_vS1E_EENS_8epilogue10collective6detail29Sm90TmaWarpSpecializedAdapterINS1H_15DefaultEpilogueISK_SL_SL_NS1G_6thread17LinearCombinationISK_Li1EffLNS1L_9ScaleType4KindE0ELNS_15FloatRoundStyleE2ESK_EENS1_15EpilogueDefaultEEEEEvvEEEEvNT_6ParamsE)
        /*0014*/ 	.word	0x00000000


	//----- nvinfo : EIATTR_MIN_STACK_SIZE
	.align		4
.L_17:
        /*0018*/ 	.byte	0x04, 0x12
        /*001a*/ 	.short	(.L_19 - .L_18)
	.align		4
.L_18:
        /*001c*/ 	.word	index@(_ZN7cutlass13device_kernelINS_4gemm6kernel13GemmUniversalIN4cute5tupleIJiiiiEEENS1_10collective13CollectiveMmaINS1_34MainloopSm90TmaGmmaWarpSpecializedILi5ENS5_IJNS4_1CILi2EEESB_NSA_ILi1EEEEEENS1_35KernelTmaWarpSpecializedCooperativeEEENS5_IJNSA_ILi256EEENSA_ILi128EEENSA_ILi64EEEEEENS_10tfloat32_tENS5_IJlSC_lEEESK_SL_NS4_8TiledMMAINS4_8MMA_AtomIJNS4_4SM904GMMA30MMA_64x128x8_F32TF32TF32_SS_TNILNSP_7ScaleInE1ELSR_1EEEEEENS4_6LayoutINS5_IJSB_SC_SC_EEENS5_IJSC_NSA_ILi0EEESW_EEEEENS5_IJNS4_10UnderscoreESZ_SZ_EEEEENS4_23SM90_TMA_LOAD_MULTICASTENS4_14ComposedLayoutINS4_7SwizzleILi3ELi4ELi3EEENS4_18smem_ptr_flag_bitsILi32EEENSU_INS5_IJNSA_ILi8EEENSA_ILi32EEEEEENS5_IJS19_SC_EEEEEEEvNS4_8identityES12_S1D_vS1E_EENS_8epilogue10collective6detail29Sm90TmaWarpSpecializedAdapterINS1H_15DefaultEpilogueISK_SL_SL_NS1G_6thread17LinearCombinationISK_Li1EffLNS1L_9ScaleType4KindE0ELNS_15FloatRoundStyleE2ESK_EENS1_15EpilogueDefaultEEEEEvvEEEEvNT_6ParamsE)
        /*0020*/ 	.word	0x00000000
.L_19:


//--------------------- .nv.compat                --------------------------
	.section	.nv.compat,"",@"SHT_CUDA_COMPAT_INFO"
	.align	4
        /*0000*/ 	.byte	0x02, 0x09, 0x01, 0x00, 0x02, 0x02, 0x04, 0x00, 0x02, 0x05, 0x05, 0x00, 0x03, 0x07, 0x01, 0x01
        /*0010*/ 	.byte	0x02, 0x03, 0x01, 0x00, 0x02, 0x06, 0x01, 0x00, 0x04, 0x0b, 0x08, 0x00, 0x00, 0x00, 0x00, 0x00
        /*0020*/ 	.byte	0x00, 0x00, 0x00, 0x00


//--------------------- .nv.info._ZN7cutlass13device_kernelINS_4gemm6kernel13GemmUniversalIN4cute5tupleIJiiiiEEENS1_10collective13CollectiveMmaINS1_34MainloopSm90TmaGmmaWarpSpecializedILi5ENS5_IJNS4_1CILi2EEESB_NSA_ILi1EEEEEENS1_35KernelTmaWarpSpecializedCooperativeEEENS5_IJNSA_ILi256EEENSA_ILi128EEENSA_ILi64EEEEEENS_10tfloat32_tENS5_IJlSC_lEEESK_SL_NS4_8TiledMMAINS4_8MMA_AtomIJNS4_4SM904GMMA30MMA_64x128x8_F32TF32TF32_SS_TNILNSP_7ScaleInE1ELSR_1EEEEEENS4_6LayoutINS5_IJSB_SC_SC_EEENS5_IJSC_NSA_ILi0EEESW_EEEEENS5_IJNS4_10UnderscoreESZ_SZ_EEEEENS4_23SM90_TMA_LOAD_MULTICASTENS4_14ComposedLayoutINS4_7SwizzleILi3ELi4ELi3EEENS4_18smem_ptr_flag_bitsILi32EEENSU_INS5_IJNSA_ILi8EEENSA_ILi32EEEEEENS5_IJS19_SC_EEEEEEEvNS4_8identityES12_S1D_vS1E_EENS_8epilogue10collective6detail29Sm90TmaWarpSpecializedAdapterINS1H_15DefaultEpilogueISK_SL_SL_NS1G_6thread17LinearCombinationISK_Li1EffLNS1L_9ScaleType4KindE0ELNS_15FloatRoundStyleE2ESK_EENS1_15EpilogueDefaultEEEEEvvEEEEvNT_6ParamsE --------------------------
	.section	.nv.info._ZN7cutlass13device_kernelINS_4gemm6kernel13GemmUniversalIN4cute5tupleIJiiiiEEENS1_10collective13CollectiveMmaINS1_34MainloopSm90TmaGmmaWarpSpecializedILi5ENS5_IJNS4_1CILi2EEESB_NSA_ILi1EEEEEENS1_35KernelTmaWarpSpecializedCooperativeEEENS5_IJNSA_ILi256EEENSA_ILi128EEENSA_ILi64EEEEEENS_10tfloat32_tENS5_IJlSC_lEEESK_SL_NS4_8TiledMMAINS4_8MMA_AtomIJNS4_4SM904GMMA30MMA_64x128x8_F32TF32TF32_SS_TNILNSP_7ScaleInE1ELSR_1EEEEEENS4_6LayoutINS5_IJSB_SC_SC_EEENS5_IJSC_NSA_ILi0EEESW_EEEEENS5_IJNS4_10UnderscoreESZ_SZ_EEEEENS4_23SM90_TMA_LOAD_MULTICASTENS4_14ComposedLayoutINS4_7SwizzleILi3ELi4ELi3EEENS4_18smem_ptr_flag_bitsILi32EEENSU_INS5_IJNSA_ILi8EEENSA_ILi32EEEEEENS5_IJS19_SC_EEEEEEEvNS4_8identityES12_S1D_vS1E_EENS_8epilogue10collective6detail29Sm90TmaWarpSpecializedAdapterINS1H_15DefaultEpilogueISK_SL_SL_NS1G_6thread17LinearCombinationISK_Li1EffLNS1L_9ScaleType4KindE0ELNS_15FloatRoundStyleE2ESK_EENS1_15EpilogueDefaultEEEEEvvEEEEvNT_6ParamsE,"",@"SHT_CUDA_INFO"
	.sectionflags	@""
	.align	4


	//----- nvinfo : EIATTR_CUDA_API_VERSION
	.align		4
        /*0000*/ 	.byte	0x04, 0x37
        /*0002*/ 	.short	(.L_21 - .L_20)
.L_20:
        /*0004*/ 	.word	0x00000082


	//----- nvinfo : EIATTR_KPARAM_INFO
	.align		4
.L_21:
        /*0008*/ 	.byte	0x04, 0x17
        /*000a*/ 	.short	(.L_23 - .L_22)
.L_22:
        /*000c*/ 	.word	0x00000000
        /*0010*/ 	.short	0x0000
        /*0012*/ 	.short	0x0070
        /*0014*/ 	.byte	0x00, 0xf0, 0x01, 0x10


	//----- nvinfo : EIATTR_SPARSE_MMA_MASK
	.align		4
.L_23:
        /*0018*/ 	.byte	0x03, 0x50
        /*001a*/ 	.short	0x0000


	//----- nvinfo : EIATTR_MAXREG_COUNT
	.align		4
        /*001c*/ 	.byte	0x03, 0x1b
        /*001e*/ 	.short	0x00a8


	//----- nvinfo : EIATTR_NUM_BARRIERS
	.align		4
        /*0020*/ 	.byte	0x02, 0x4c
        /*0022*/ 	.byte	0x01
	.zero		1


	//----- nvinfo : EIATTR_EXTERNS
	.align		4
        /*0024*/ 	.byte	0x04, 0x0f
        /*0026*/ 	.short	(.L_25 - .L_24)


	//   ....[0]....
	.align		4
.L_24:
        /*0028*/ 	.word	index@(__assertfail)


	//----- nvinfo : EIATTR_MERCURY_ISA_VERSION
	.align		4
.L_25:
        /*002c*/ 	.byte	0x03, 0x5f
        /*002e*/ 	.short	0x0101


	//----- nvinfo : EIATTR_INT_WARP_WIDE_INSTR_OFFSETS
	.align		4
        /*0030*/ 	.byte	0x04, 0x31
        /*0032*/ 	.short	(.L_27 - .L_26)


	//   ....[0]....
.L_26:
        /*0034*/ 	.word	0x000004a0


	//   ....[1]....
        /*0038*/ 	.word	0x000004d0


	//   ....[2]....
        /*003c*/ 	.word	0x00000690


	//----- nvinfo : EIATTR_COOP_GROUP_MASK_REGIDS
	.align		4
.L_27:
        /*0040*/ 	.byte	0x04, 0x29
        /*0042*/ 	.short	(.L_29 - .L_28)


	//   ....[0]....
.L_28:
        /*0044*/ 	.word	0xffffffff


	//   ....[1]....
        /*0048*/ 	.word	0xffffffff


	//   ....[2]....
        /*004c*/ 	.word	0xffffffff


	//   ....[3]....
        /*0050*/ 	.word	0xffffffff


	//   ....[4]....
        /*0054*/ 	.word	0xffffffff


	//   ....[5]....
        /*0058*/ 	.word	0xffffffff


	//----- nvinfo : EIATTR_COOP_GROUP_INSTR_OFFSETS
	.align		4
.L_29:
        /*005c*/ 	.byte	0x04, 0x28
        /*005e*/ 	.short	(.L_31 - .L_30)


	//   ....[0]....
.L_30:
        /*0060*/ 	.word	0x00000060


	//   ....[1]....
        /*0064*/ 	.word	0x00000070


	//   ....[2]....
        /*0068*/ 	.word	0x00000130


	//   ....[3]....
        /*006c*/ 	.word	0x000002f0


	//   ....[4]....
        /*0070*/ 	.word	0x00000810


	//   ....[5]....
        /*0074*/ 	.word	0x00001260


	//----- nvinfo : EIATTR_REG_RECONFIG
	.align		4
.L_31:
        /*0078*/ 	.byte	0x01, 0x54
	.zero		2


	//----- nvinfo : EIATTR_SYSCALL_OFFSETS
	.align		4
        /*007c*/ 	.byte	0x04, 0x46
        /*007e*/ 	.short	(.L_33 - .L_32)


	//   ....[0]....
.L_32:
        /*0080*/ 	.word	0x00001420


	//----- nvinfo : EIATTR_MBARRIER_INSTR_OFFSETS
	.align		4
.L_33:
        /*0084*/ 	.byte	0x04, 0x39
        /*0086*/ 	.short	(.L_35 - .L_34)


	//   ....[0]....
.L_34:
        /*0088*/ 	.word	0x00000230
        /*008c*/ 	.word	0x000000ff
        /*0090*/ 	.word	0x00000000
        /*0094*/ 	.short	0x0100
        /*0096*/ 	.byte	0x08
	.zero		1


	//   ....[1]....
        /*0098*/ 	.word	0x00000240
        /*009c*/ 	.word	0x000000ff
        /*00a0*/ 	.word	0x00000028
        /*00a4*/ 	.short	0x0100
        /*00a6*/ 	.byte	0x08
	.zero		1


	//   ....[2]....
        /*00a8*/ 	.word	0x00000250
        /*00ac*/ 	.word	0x000000ff
        /*00b0*/ 	.word	0x00000008
        /*00b4*/ 	.short	0x0100
        /*00b6*/ 	.byte	0x08
	.zero		1


	//   ....[3]....
        /*00b8*/ 	.word	0x00000260
        /*00bc*/ 	.word	0x000000ff
        /*00c0*/ 	.word	0x00000030
        /*00c4*/ 	.short	0x0100
        /*00c6*/ 	.byte	0x08
	.zero		1


	//   ....[4]....
        /*00c8*/ 	.word	0x00000270
        /*00cc*/ 	.word	0x000000ff
        /*00d0*/ 	.word	0x00000010
        /*00d4*/ 	.short	0x0100
        /*00d6*/ 	.byte	0x08
	.zero		1


	//   ....[5]....
        /*00d8*/ 	.word	0x00000280
        /*00dc*/ 	.word	0x000000ff
        /*00e0*/ 	.word	0x00000038
        /*00e4*/ 	.short	0x0100
        /*00e6*/ 	.byte	0x08
	.zero		1


	//   ....[6]....
        /*00e8*/ 	.word	0x00000290
        /*00ec*/ 	.word	0x000000ff
        /*00f0*/ 	.word	0x00000018
        /*00f4*/ 	.short	0x0100
        /*00f6*/ 	.byte	0x08
	.zero		1


	//   ....[7]....
        /*00f8*/ 	.word	0x000002a0
        /*00fc*/ 	.word	0x000000ff
        /*0100*/ 	.word	0x00000040
        /*0104*/ 	.short	0x0100
        /*0106*/ 	.byte	0x08
	.zero		1


	//   ....[8]....
        /*0108*/ 	.word	0x000002b0
        /*010c*/ 	.word	0x000000ff
        /*0110*/ 	.word	0x00000020
        /*0114*/ 	.short	0x0100
        /*0116*/ 	.byte	0x08
	.zero		1


	//   ....[9]....
        /*0118*/ 	.word	0x000002c0
        /*011c*/ 	.word	0x000000ff
        /*0120*/ 	.word	0x00000048
        /*0124*/ 	.short	0x0100
        /*0126*/ 	.byte	0x08
	.zero		1


	//   ....[10]....
        /*0128*/ 	.word	0x00000710
        /*012c*/ 	.word	0x000000ff
        /*0130*/ 	.word	0x00000060
        /*0134*/ 	.short	0x0100
        /*0136*/ 	.byte	0x06
	.zero		1


	//   ....[11]....
        /*0138*/ 	.word	0x000007a0
        /*013c*/ 	.word	0x000000ff
        /*0140*/ 	.word	0x00000068
        /*0144*/ 	.short	0x0100
        /*0146*/ 	.byte	0x06
	.zero		1


	//   ....[12]....
        /*0148*/ 	.word	0x000014e0
        /*014c*/ 	.word	0x00000003
        /*0150*/ 	.word	0x00000000
        /*0154*/ 	.short	0x010a
        /*0156*/ 	.byte	0x3f
	.zero		1


	//   ....[13]....
        /*0158*/ 	.word	0x00001520
        /*015c*/ 	.word	0x00000003
        /*0160*/ 	.word	0x00000000
        /*0164*/ 	.short	0x010a
        /*0166*/ 	.byte	0x3f
	.zero		1


	//   ....[14]....
        /*0168*/ 	.word	0x00001d40
        /*016c*/ 	.word	0x00000005
        /*0170*/ 	.word	0x00000000
        /*0174*/ 	.short	0x010a
        /*0176*/ 	.byte	0x3f
	.zero		1


	//   ....[15]....
        /*0178*/ 	.word	0x00001d80
        /*017c*/ 	.word	0x00000005
        /*0180*/ 	.word	0x00000000
        /*0184*/ 	.short	0x010a
        /*0186*/ 	.byte	0x3f
	.zero		1


	//   ....[16]....
        /*0188*/ 	.word	0x00002420
        /*018c*/ 	.word	0x00000005
        /*0190*/ 	.word	0x00000000
        /*0194*/ 	.short	0x0101
        /*0196*/ 	.byte	0x3f
	.zero		1


	//   ....[17]....
        /*0198*/ 	.word	0x00002640
        /*019c*/ 	.word	0x00000003
        /*01a0*/ 	.word	0x00000000
        /*01a4*/ 	.short	0x0101
        /*01a6*/ 	.byte	0x3f
	.zero		1


	//   ....[18]....
        /*01a8*/ 	.word	0x0000bb10
        /*01ac*/ 	.word	0x0000000e
        /*01b0*/ 	.word	0x00000028
        /*01b4*/ 	.short	0x010a
        /*01b6*/ 	.byte	0x3f
	.zero		1


	//   ....[19]....
        /*01b8*/ 	.word	0x0000bf80
        /*01bc*/ 	.word	0x00000006
        /*01c0*/ 	.word	0x00000068
        /*01c4*/ 	.short	0x0101
        /*01c6*/ 	.byte	0x3f
	.zero		1


	//   ....[20]....
        /*01c8*/ 	.word	0x0000c6b0
        /*01cc*/ 	.word	0x00000007
        /*01d0*/ 	.word	0x00000000
        /*01d4*/ 	.short	0x010a
        /*01d6*/ 	.byte	0x3f
	.zero		1


	//   ....[21]....
        /*01d8*/ 	.word	0x0000c730
        /*01dc*/ 	.word	0x00000009
        /*01e0*/ 	.word	0x00000000
        /*01e4*/ 	.short	0x010a
        /*01e6*/ 	.byte	0x3f
	.zero		1


	//   ....[22]....
        /*01e8*/ 	.word	0x0000c7c0
        /*01ec*/ 	.word	0x00000006
        /*01f0*/ 	.word	0x00000000
        /*01f4*/ 	.short	0x010a
        /*01f6*/ 	.byte	0x3f
	.zero		1


	//   ....[23]....
        /*01f8*/ 	.word	0x0000c850
        /*01fc*/ 	.word	0x00000009
        /*0200*/ 	.word	0x00000000
        /*0204*/ 	.short	0x010a
        /*0206*/ 	.byte	0x3f
	.zero		1


	//   ....[24]....
        /*0208*/ 	.word	0x0000c8e0
        /*020c*/ 	.word	0x00000003
        /*0210*/ 	.word	0x00000000
        /*0214*/ 	.short	0x010a
        /*0216*/ 	.byte	0x3f
	.zero		1


	//   ....[25]....
        /*0218*/ 	.word	0x0000c940
        /*021c*/ 	.word	0x00000003
        /*0220*/ 	.word	0x00000000
        /*0224*/ 	.short	0x010a
        /*0226*/ 	.byte	0x3f
	.zero		1


	//   ....[26]....
        /*0228*/ 	.word	0x0000c990
        /*022c*/ 	.word	0x00000005
        /*0230*/ 	.word	0x00000000
        /*0234*/ 	.short	0x010a
        /*0236*/ 	.byte	0x3f
	.zero		1


	//   ....[27]....
        /*0238*/ 	.word	0x0000ca60
        /*023c*/ 	.word	0x0000000e
        /*0240*/ 	.word	0x00000028
        /*0244*/ 	.short	0x010a
        /*0246*/ 	.byte	0x3f
	.zero		1


	//   ....[28]....
        /*0248*/ 	.word	0x0000cb30
        /*024c*/ 	.word	0x00000007
        /*0250*/ 	.word	0x00000000
        /*0254*/ 	.short	0x010a
        /*0256*/ 	.byte	0x3f
	.zero		1


	//   ....[29]....
        /*0258*/ 	.word	0x0000cb80
        /*025c*/ 	.word	0x00000009
        /*0260*/ 	.word	0x00000000
        /*0264*/ 	.short	0x010a
        /*0266*/ 	.byte	0x3f
	.zero		1


	//   ....[30]....
        /*0268*/ 	.word	0x0000cbd0
        /*026c*/ 	.word	0x00000006
        /*0270*/ 	.word	0x00000000
        /*0274*/ 	.short	0x010a
        /*0276*/ 	.byte	0x3f
	.zero		1


	//   ....[31]....
        /*0278*/ 	.word	0x0000cc20
        /*027c*/ 	.word	0x00000009
        /*0280*/ 	.word	0x00000000
        /*0284*/ 	.short	0x010a
        /*0286*/ 	.byte	0x3f
	.zero		1


	//----- nvinfo : EIATTR_NUM_MBARRIERS
	.align		4
.L_35:
        /*0288*/ 	.byte	0x03, 0x38
        /*028a*/ 	.short	0x000c


	//----- nvinfo : EIATTR_EXIT_INSTR_OFFSETS
	.align		4
        /*028c*/ 	.byte	0x04, 0x1c
        /*028e*/ 	.short	(.L_37 - .L_36)


	//   ....[0]....
.L_36:
        /*0290*/ 	.word	0x00000970


	//   ....[1]....
        /*0294*/ 	.word	0x00001190


	//   ....[2]....
        /*0298*/ 	.word	0x0000b150


	//   ....[3]....
        /*029c*/ 	.word	0x0000b6b0


	//   ....[4]....
        /*02a0*/ 	.word	0x0000c930


	//----- nvinfo : EIATTR_MAX_THREADS
	.align		4
.L_37:
        /*02a4*/ 	.byte	0x04, 0x05
        /*02a6*/ 	.short	(.L_39 - .L_38)
.L_38:
        /*02a8*/ 	.word	0x00000180
        /*02ac*/ 	.word	0x00000001
        /*02b0*/ 	.word	0x00000001


	//----- nvinfo : EIATTR_CRS_STACK_SIZE
	.align		4
.L_39:
        /*02b4*/ 	.byte	0x04, 0x1e
        /*02b6*/ 	.short	(.L_41 - .L_40)
.L_40:
        /*02b8*/ 	.word	0x00000000


	//----- nvinfo : EIATTR_CBANK_PARAM_SIZE
	.align		4
.L_41:
        /*02bc*/ 	.byte	0x03, 0x19
        /*02be*/ 	.short	0x0470


	//----- nvinfo : EIATTR_PARAM_CBANK
	.align		4
        /*02c0*/ 	.byte	0x04, 0x0a
        /*02c2*/ 	.short	(.L_43 - .L_42)
	.align		4
.L_42:
        /*02c4*/ 	.word	index@(.nv.constant0._ZN7cutlass13device_kernelINS_4gemm6kernel13GemmUniversalIN4cute5tupleIJiiiiEEENS1_10collective13CollectiveMmaINS1_34MainloopSm90TmaGmmaWarpSpecializedILi5ENS5_IJNS4_1CILi2EEESB_NSA_ILi1EEEEEENS1_35KernelTmaWarpSpecializedCooperativeEEENS5_IJNSA_ILi256EEENSA_ILi128EEENSA_ILi64EEEEEENS_10tfloat32_tENS5_IJlSC_lEEESK_SL_NS4_8TiledMMAINS4_8MMA_AtomIJNS4_4SM904GMMA30MMA_64x128x8_F32TF32TF32_SS_TNILNSP_7ScaleInE1ELSR_1EEEEEENS4_6LayoutINS5_IJSB_SC_SC_EEENS5_IJSC_NSA_ILi0EEESW_EEEEENS5_IJNS4_10UnderscoreESZ_SZ_EEEEENS4_23SM90_TMA_LOAD_MULTICASTENS4_14ComposedLayoutINS4_7SwizzleILi3ELi4ELi3EEENS4_18smem_ptr_flag_bitsILi32EEENSU_INS5_IJNSA_ILi8EEENSA_ILi32EEEEEENS5_IJS19_SC_EEEEEEEvNS4_8identityES12_S1D_vS1E_EENS_8epilogue10collective6detail29Sm90TmaWarpSpecializedAdapterINS1H_15DefaultEpilogueISK_SL_SL_NS1G_6thread17LinearCombinationISK_Li1EffLNS1L_9ScaleType4KindE0ELNS_15FloatRoundStyleE2ESK_EENS1_15EpilogueDefaultEEEEEvvEEEEvNT_6ParamsE)
        /*02c8*/ 	.short	0x0210
        /*02ca*/ 	.short	0x0470


	//----- nvinfo : EIATTR_SW_WAR
	.align		4
.L_43:
        /*02cc*/ 	.byte	0x04, 0x36
        /*02ce*/ 	.short	(.L_45 - .L_44)
.L_44:
        /*02d0*/ 	.word	0x00000008
.L_45:


//--------------------- .nv.callgraph             --------------------------
	.section	.nv.callgraph,"",@"SHT_CUDA_CALLGRAPH"
	.align	4
	.sectionentsize	8
	.align		4
        /*0000*/ 	.word	0x00000000
	.align		4
        /*0004*/ 	.word	0xffffffff
	.align		4
        /*0008*/ 	.word	index@(_ZN7cutlass13device_kernelINS_4gemm6kernel13GemmUniversalIN4cute5tupleIJiiiiEEENS1_10collective13CollectiveMmaINS1_34MainloopSm90TmaGmmaWarpSpecializedILi5ENS5_IJNS4_1CILi2EEESB_NSA_ILi1EEEEEENS1_35KernelTmaWarpSpecializedCooperativeEEENS5_IJNSA_ILi256EEENSA_ILi128EEENSA_ILi64EEEEEENS_10tfloat32_tENS5_IJlSC_lEEESK_SL_NS4_8TiledMMAINS4_8MMA_AtomIJNS4_4SM904GMMA30MMA_64x128x8_F32TF32TF32_SS_TNILNSP_7ScaleInE1ELSR_1EEEEEENS4_6LayoutINS5_IJSB_SC_SC_EEENS5_IJSC_NSA_ILi0EEESW_EEEEENS5_IJNS4_10UnderscoreESZ_SZ_EEEEENS4_23SM90_TMA_LOAD_MULTICASTENS4_14ComposedLayoutINS4_7SwizzleILi3ELi4ELi3EEENS4_18smem_ptr_flag_bitsILi32EEENSU_INS5_IJNSA_ILi8EEENSA_ILi32EEEEEENS5_IJS19_SC_EEEEEEEvNS4_8identityES12_S1D_vS1E_EENS_8epilogue10collective6detail29Sm90TmaWarpSpecializedAdapterINS1H_15DefaultEpilogueISK_SL_SL_NS1G_6thread17LinearCombinationISK_Li1EffLNS1L_9ScaleType4KindE0ELNS_15FloatRoundStyleE2ESK_EENS1_15EpilogueDefaultEEEEEvvEEEEvNT_6ParamsE)
	.align		4
        /*000c*/ 	.word	index@(__assertfail)
	.align		4
        /*0010*/ 	.word	0x00000000
	.align		4
        /*0014*/ 	.word	0xfffffffe
	.align		4
        /*0018*/ 	.word	0x00000000
	.align		4
        /*001c*/ 	.word	0xfffffffd
	.align		4
        /*0020*/ 	.word	0x00000000
	.align		4
        /*0024*/ 	.word	0xfffffffc


//--------------------- .nv.constant4             --------------------------
	.section	.nv.constant4,"a",@progbits
	.align	8
	.align		8
.nv.constant4:
        /*0000*/ 	.dword	__assertfail
	.align		8
        /*0008*/ 	.dword	__unnamed_1
	.align		8
        /*0010*/ 	.dword	_ZN39_INTERNAL_06eb69f0_4_k_cu_a14461a1_65654cuda3std3__45__cpo5beginE
	.align		8
        /*0018*/ 	.dword	_ZN39_INTERNAL_06eb69f0_4_k_cu_a14461a1_65654cuda3std3__45__cpo3endE
	.align		8
        /*0020*/ 	.dword	_ZN39_INTERNAL_06eb69f0_4_k_cu_a14461a1_65654cuda3std3__45__cpo6cbeginE
	.align		8
        /*0028*/ 	.dword	_ZN39_INTERNAL_06eb69f0_4_k_cu_a14461a1_65654cuda3std3__45__cpo4cendE
	.align		8
        /*0030*/ 	.dword	_ZN39_INTERNAL_06eb69f0_4_k_cu_a14461a1_65654cuda3std3__441_GLOBAL__N__06eb69f0_4_k_cu_a14461a1_65656ignoreE
	.align		8
        /*0038*/ 	.dword	_ZN39_INTERNAL_06eb69f0_4_k_cu_a14461a1_65654cuda3std3__419piecewise_constructE
	.align		8
        /*0040*/ 	.dword	_ZN39_INTERNAL_06eb69f0_4_k_cu_a14461a1_65654cuda3std3__48in_placeE
	.align		8
        /*0048*/ 	.dword	_ZN39_INTERNAL_06eb69f0_4_k_cu_a14461a1_65654cuda3std6ranges3__45__cpo4swapE
	.align		8
        /*0050*/ 	.dword	_ZN39_INTERNAL_06eb69f0_4_k_cu_a14461a1_65654cuda3std6ranges3__45__cpo9iter_moveE
	.align		8
        /*0058*/ 	.dword	_ZN39_INTERNAL_06eb69f0_4_k_cu_a14461a1_65654cute7productE
	.align		8
        /*0060*/ 	.dword	_ZN39_INTERNAL_06eb69f0_4_k_cu_a14461a1_65654cute1_E
	.align		8
        /*0068*/ 	.dword	$str$22
	.align		8
        /*0070*/ 	.dword	$str$23


//--------------------- .text._ZN7cutlass13device_kernelINS_4gemm6kernel13GemmUniversalIN4cute5tupleIJiiiiEEENS1_10collective13CollectiveMmaINS1_34MainloopSm90TmaGmmaWarpSpecializedILi5ENS5_IJNS4_1CILi2EEESB_NSA_ILi1EEEEEENS1_35KernelTmaWarpSpecializedCooperativeEEENS5_IJNSA_ILi256EEENSA_ILi128EEENSA_ILi64EEEEEENS_10tfloat32_tENS5_IJlSC_lEEESK_SL_NS4_8TiledMMAINS4_8MMA_AtomIJNS4_4SM904GMMA30MMA_64x128x8_F32TF32TF32_SS_TNILNSP_7ScaleInE1ELSR_1EEEEEENS4_6LayoutINS5_IJSB_SC_SC_EEENS5_IJSC_NSA_ILi0EEESW_EEEEENS5_IJNS4_10UnderscoreESZ_SZ_EEEEENS4_23SM90_TMA_LOAD_MULTICASTENS4_14ComposedLayoutINS4_7SwizzleILi3ELi4ELi3EEENS4_18smem_ptr_flag_bitsILi32EEENSU_INS5_IJNSA_ILi8EEENSA_ILi32EEEEEENS5_IJS19_SC_EEEEEEEvNS4_8identityES12_S1D_vS1E_EENS_8epilogue10collective6detail29Sm90TmaWarpSpecializedAdapterINS1H_15DefaultEpilogueISK_SL_SL_NS1G_6thread17LinearCombinationISK_Li1EffLNS1L_9ScaleType4KindE0ELNS_15FloatRoundStyleE2ESK_EENS1_15EpilogueDefaultEEEEEvvEEEEvNT_6ParamsE --------------------------
	.section	.text._ZN7cutlass13device_kernelINS_4gemm6kernel13GemmUniversalIN4cute5tupleIJiiiiEEENS1_10collective13CollectiveMmaINS1_34MainloopSm90TmaGmmaWarpSpecializedILi5ENS5_IJNS4_1CILi2EEESB_NSA_ILi1EEEEEENS1_35KernelTmaWarpSpecializedCooperativeEEENS5_IJNSA_ILi256EEENSA_ILi128EEENSA_ILi64EEEEEENS_10tfloat32_tENS5_IJlSC_lEEESK_SL_NS4_8TiledMMAINS4_8MMA_AtomIJNS4_4SM904GMMA30MMA_64x128x8_F32TF32TF32_SS_TNILNSP_7ScaleInE1ELSR_1EEEEEENS4_6LayoutINS5_IJSB_SC_SC_EEENS5_IJSC_NSA_ILi0EEESW_EEEEENS5_IJNS4_10UnderscoreESZ_SZ_EEEEENS4_23SM90_TMA_LOAD_MULTICASTENS4_14ComposedLayoutINS4_7SwizzleILi3ELi4ELi3EEENS4_18smem_ptr_flag_bitsILi32EEENSU_INS5_IJNSA_ILi8EEENSA_ILi32EEEEEENS5_IJS19_SC_EEEEEEEvNS4_8identityES12_S1D_vS1E_EENS_8epilogue10collective6detail29Sm90TmaWarpSpecializedAdapterINS1H_15DefaultEpilogueISK_SL_SL_NS1G_6thread17LinearCombinationISK_Li1EffLNS1L_9ScaleType4KindE0ELNS_15FloatRoundStyleE2ESK_EENS1_15EpilogueDefaultEEEEEvvEEEEvNT_6ParamsE,"ax",@progbits
	.align	128
.text._ZN7cutlass13device_kernelINS_4gemm6kernel13GemmUniversalIN4cute5tupleIJiiiiEEENS1_10collective13CollectiveMmaINS1_34MainloopSm90TmaGmmaWarpSpecializedILi5ENS5_IJNS4_1CILi2EEESB_NSA_ILi1EEEEEENS1_35KernelTmaWarpSpecializedCooperativeEEENS5_IJNSA_ILi256EEENSA_ILi128EEENSA_ILi64EEEEEENS_10tfloat32_tENS5_IJlSC_lEEESK_SL_NS4_8TiledMMAINS4_8MMA_AtomIJNS4_4SM904GMMA30MMA_64x128x8_F32TF32TF32_SS_TNILNSP_7ScaleInE1ELSR_1EEEEEENS4_6LayoutINS5_IJSB_SC_SC_EEENS5_IJSC_NSA_ILi0EEESW_EEEEENS5_IJNS4_10UnderscoreESZ_SZ_EEEEENS4_23SM90_TMA_LOAD_MULTICASTENS4_14ComposedLayoutINS4_7SwizzleILi3ELi4ELi3EEENS4_18smem_ptr_flag_bitsILi32EEENSU_INS5_IJNSA_ILi8EEENSA_ILi32EEEEEENS5_IJS19_SC_EEEEEEEvNS4_8identityES12_S1D_vS1E_EENS_8epilogue10collective6detail29Sm90TmaWarpSpecializedAdapterINS1H_15DefaultEpilogueISK_SL_SL_NS1G_6thread17LinearCombinationISK_Li1EffLNS1L_9ScaleType4KindE0ELNS_15FloatRoundStyleE2ESK_EENS1_15EpilogueDefaultEEEEEvvEEEEvNT_6ParamsE:
        .type           _ZN7cutlass13device_kernelINS_4gemm6kernel13GemmUniversalIN4cute5tupleIJiiiiEEENS1_10collective13CollectiveMmaINS1_34MainloopSm90TmaGmmaWarpSpecializedILi5ENS5_IJNS4_1CILi2EEESB_NSA_ILi1EEEEEENS1_35KernelTmaWarpSpecializedCooperativeEEENS5_IJNSA_ILi256EEENSA_ILi128EEENSA_ILi64EEEEEENS_10tfloat32_tENS5_IJlSC_lEEESK_SL_NS4_8TiledMMAINS4_8MMA_AtomIJNS4_4SM904GMMA30MMA_64x128x8_F32TF32TF32_SS_TNILNSP_7ScaleInE1ELSR_1EEEEEENS4_6LayoutINS5_IJSB_SC_SC_EEENS5_IJSC_NSA_ILi0EEESW_EEEEENS5_IJNS4_10UnderscoreESZ_SZ_EEEEENS4_23SM90_TMA_LOAD_MULTICASTENS4_14ComposedLayoutINS4_7SwizzleILi3ELi4ELi3EEENS4_18smem_ptr_flag_bitsILi32EEENSU_INS5_IJNSA_ILi8EEENSA_ILi32EEEEEENS5_IJS19_SC_EEEEEEEvNS4_8identityES12_S1D_vS1E_EENS_8epilogue10collective6detail29Sm90TmaWarpSpecializedAdapterINS1H_15DefaultEpilogueISK_SL_SL_NS1G_6thread17LinearCombinationISK_Li1EffLNS1L_9ScaleType4KindE0ELNS_15FloatRoundStyleE2ESK_EENS1_15EpilogueDefaultEEEEEvvEEEEvNT_6ParamsE,@function
        .size           _ZN7cutlass13device_kernelINS_4gemm6kernel13GemmUniversalIN4cute5tupleIJiiiiEEENS1_10collective13CollectiveMmaINS1_34MainloopSm90TmaGmmaWarpSpecializedILi5ENS5_IJNS4_1CILi2EEESB_NSA_ILi1EEEEEENS1_35KernelTmaWarpSpecializedCooperativeEEENS5_IJNSA_ILi256EEENSA_ILi128EEENSA_ILi64EEEEEENS_10tfloat32_tENS5_IJlSC_lEEESK_SL_NS4_8TiledMMAINS4_8MMA_AtomIJNS4_4SM904GMMA30MMA_64x128x8_F32TF32TF32_SS_TNILNSP_7ScaleInE1ELSR_1EEEEEENS4_6LayoutINS5_IJSB_SC_SC_EEENS5_IJSC_NSA_ILi0EEESW_EEEEENS5_IJNS4_10UnderscoreESZ_SZ_EEEEENS4_23SM90_TMA_LOAD_MULTICASTENS4_14ComposedLayoutINS4_7SwizzleILi3ELi4ELi3EEENS4_18smem_ptr_flag_bitsILi32EEENSU_INS5_IJNSA_ILi8EEENSA_ILi32EEEEEENS5_IJS19_SC_EEEEEEEvNS4_8identityES12_S1D_vS1E_EENS_8epilogue10collective6detail29Sm90TmaWarpSpecializedAdapterINS1H_15DefaultEpilogueISK_SL_SL_NS1G_6thread17LinearCombinationISK_Li1EffLNS1L_9ScaleType4KindE0ELNS_15FloatRoundStyleE2ESK_EENS1_15EpilogueDefaultEEEEEvvEEEEvNT_6ParamsE,(.L_x_327 - _ZN7cutlass13device_kernelINS_4gemm6kernel13GemmUniversalIN4cute5tupleIJiiiiEEENS1_10collective13CollectiveMmaINS1_34MainloopSm90TmaGmmaWarpSpecializedILi5ENS5_IJNS4_1CILi2EEESB_NSA_ILi1EEEEEENS1_35KernelTmaWarpSpecializedCooperativeEEENS5_IJNSA_ILi256EEENSA_ILi128EEENSA_ILi64EEEEEENS_10tfloat32_tENS5_IJlSC_lEEESK_SL_NS4_8TiledMMAINS4_8MMA_AtomIJNS4_4SM904GMMA30MMA_64x128x8_F32TF32TF32_SS_TNILNSP_7ScaleInE1ELSR_1EEEEEENS4_6LayoutINS5_IJSB_SC_SC_EEENS5_IJSC_NSA_ILi0EEESW_EEEEENS5_IJNS4_10UnderscoreESZ_SZ_EEEEENS4_23SM90_TMA_LOAD_MULTICASTENS4_14ComposedLayoutINS4_7SwizzleILi3ELi4ELi3EEENS4_18smem_ptr_flag_bitsILi32EEENSU_INS5_IJNSA_ILi8EEENSA_ILi32EEEEEENS5_IJS19_SC_EEEEEEEvNS4_8identityES12_S1D_vS1E_EENS_8epilogue10collective6detail29Sm90TmaWarpSpecializedAdapterINS1H_15DefaultEpilogueISK_SL_SL_NS1G_6thread17LinearCombinationISK_Li1EffLNS1L_9ScaleType4KindE0ELNS_15FloatRoundStyleE2ESK_EENS1_15EpilogueDefaultEEEEEvvEEEEvNT_6ParamsE)
        .other          _ZN7cutlass13device_kernelINS_4gemm6kernel13GemmUniversalIN4cute5tupleIJiiiiEEENS1_10collective13CollectiveMmaINS1_34MainloopSm90TmaGmmaWarpSpecializedILi5ENS5_IJNS4_1CILi2EEESB_NSA_ILi1EEEEEENS1_35KernelTmaWarpSpecializedCooperativeEEENS5_IJNSA_ILi256EEENSA_ILi128EEENSA_ILi64EEEEEENS_10tfloat32_tENS5_IJlSC_lEEESK_SL_NS4_8TiledMMAINS4_8MMA_AtomIJNS4_4SM904GMMA30MMA_64x128x8_F32TF32TF32_SS_TNILNSP_7ScaleInE1ELSR_1EEEEEENS4_6LayoutINS5_IJSB_SC_SC_EEENS5_IJSC_NSA_ILi0EEESW_EEEEENS5_IJNS4_10UnderscoreESZ_SZ_EEEEENS4_23SM90_TMA_LOAD_MULTICASTENS4_14ComposedLayoutINS4_7SwizzleILi3ELi4ELi3EEENS4_18smem_ptr_flag_bitsILi32EEENSU_INS5_IJNSA_ILi8EEENSA_ILi32EEEEEENS5_IJS19_SC_EEEEEEEvNS4_8identityES12_S1D_vS1E_EENS_8epilogue10collective6detail29Sm90TmaWarpSpecializedAdapterINS1H_15DefaultEpilogueISK_SL_SL_NS1G_6thread17LinearCombinationISK_Li1EffLNS1L_9ScaleType4KindE0ELNS_15FloatRoundStyleE2ESK_EENS1_15EpilogueDefaultEEEEEvvEEEEvNT_6ParamsE,@"STO_CUDA_ENTRY STV_DEFAULT"
_ZN7cutlass13device_kernelINS_4gemm6kernel13GemmUniversalIN4cute5tupleIJiiiiEEENS1_10collective13CollectiveMmaINS1_34MainloopSm90TmaGmmaWarpSpecializedILi5ENS5_IJNS4_1CILi2EEESB_NSA_ILi1EEEEEENS1_35KernelTmaWarpSpecializedCooperativeEEENS5_IJNSA_ILi256EEENSA_ILi128EEENSA_ILi64EEEEEENS_10tfloat32_tENS5_IJlSC_lEEESK_SL_NS4_8TiledMMAINS4_8MMA_AtomIJNS4_4SM904GMMA30MMA_64x128x8_F32TF32TF32_SS_TNILNSP_7ScaleInE1ELSR_1EEEEEENS4_6LayoutINS5_IJSB_SC_SC_EEENS5_IJSC_NSA_ILi0EEESW_EEEEENS5_IJNS4_10UnderscoreESZ_SZ_EEEEENS4_23SM90_TMA_LOAD_MULTICASTENS4_14ComposedLayoutINS4_7SwizzleILi3ELi4ELi3EEENS4_18smem_ptr_flag_bitsILi32EEENSU_INS5_IJNSA_ILi8EEENSA_ILi32EEEEEENS5_IJS19_SC_EEEEEEEvNS4_8identityES12_S1D_vS1E_EENS_8epilogue10collective6detail29Sm90TmaWarpSpecializedAdapterINS1H_15DefaultEpilogueISK_SL_SL_NS1G_6thread17LinearCombinationISK_Li1EffLNS1L_9ScaleType4KindE0ELNS_15FloatRoundStyleE2ESK_EENS1_15EpilogueDefaultEEEEEvvEEEEvNT_6ParamsE:
[----:B------:R-:W0:Y:S01]  /*0000*/  LDC R1, c[0x0][0x28] ;  /* 0x00000a00ff017b82 */ /* 0x000e220000000800 */
[----:B------:R-:W1:Y:S01]  /*0010*/  S2R R18, SR_TID.X ;  /* 0x0000000000127919 */ /* 0x000e620000002100 */
[----:B------:R-:W-:Y:S01]  /*0020*/  ELECT P0, URZ, PT ;  /* 0x00000000003f782f */ /* 0x000fe20003800000 */
[----:B------:R-:W-:Y:S01]  /*0030*/  BSSY B0, `(.L_x_0) ;  /* 0x000000f000007945 */ /* 0x000fe20003800000 */
[--C-:B-1----:R-:W-:Y:S02]  /*0040*/  SHF.R.U32.HI R0, RZ, 0x5, R18.reuse ;  /* 0x00000005ff007819 */ /* 0x102fe40000011612 */
[----:B------:R-:W-:-:S03]  /*0050*/  SHF.R.U32.HI R3, RZ, 0x7, R18 ;  /* 0x00000007ff037819 */ /* 0x000fc60000011612 */
[----:B------:R-:W1:Y:S04]  /*0060*/  SHFL.IDX PT, R2, R0, RZ, 0x1f ;  /* 0x00001fff00027589 */ /* 0x000e6800000e0000 */
[----:B------:R2:W3:Y:S01]  /*0070*/  SHFL.IDX PT, R5, R3, RZ, 0x1f ;  /* 0x00001fff03057589 */ /* 0x0004e200000e0000 */
[----:B-1----:R-:W-:-:S13]  /*0080*/  ISETP.NE.OR P0, PT, R2, RZ, !P0 ;  /* 0x000000ff0200720c */ /* 0x002fda0004705670 */
[----:B0-23--:R-:W-:Y:S05]  /*0090*/  @P0 BRA `(.L_x_1) ;  /* 0x0000000000200947 */ /* 0x00dfea0003800000 */
[----:B------:R-:W-:Y:S02]  /*00a0*/  ULDC.64 UR4, c[0x0][0x198] ;  /* 0x0000660000047ab9 */ /* 0x000fe40000000a00 */
[----:B------:R-:W-:Y:S02]  /*00b0*/  UIADD3 UR6, UP0, UR4, 0xf0, URZ ;  /* 0x000000f004067890 */ /* 0x000fe4000ff1e03f */
[----:B------:R-:W-:Y:S02]  /*00c0*/  UIADD3 UR4, UP1, UR4, 0x1f0, URZ ;  /* 0x000001f004047890 */ /* 0x000fe4000ff3e03f */
[----:B------:R-:W-:Y:S02]  /*00d0*/  UIADD3.X UR7, URZ, UR5, URZ, UP0, !UPT ;  /* 0x000000053f077290 */ /* 0x000fe400087fe43f */
[----:B------:R-:W-:-:S07]  /*00e0*/  UIADD3.X UR5, URZ, UR5, URZ, UP1, !UPT ;  /* 0x000000053f057290 */ /* 0x000fce0008ffe43f */
[----:B------:R0:W-:Y:S02]  /*00f0*/  UTMACCTL.PF [UR6] ;  /* 0x00000000060079b9 */ /* 0x0001e40008040000 */
[----:B------:R0:W-:Y:S02]  /*0100*/  UTMACCTL.PF [UR4] ;  /* 0x00000000040079b9 */ /* 0x0001e40008040000 */
[----:B0-----:R-:W-:Y:S01]  /*0110*/  NOP ;  /* 0x0000000000007918 */ /* 0x001fe20000000000 */
.L_x_1:
[----:B------:R-:W-:Y:S05]  /*0120*/  BSYNC B0 ;  /* 0x0000000000007941 */ /* 0x000fea0003800000 */
.L_x_0:
[----:B------:R-:W0:Y:S02]  /*0130*/  SHFL.IDX PT, R3, R0, RZ, 0x1f ;  /* 0x00001fff00037589 */ /* 0x000e2400000e0000 */
[----:B0-----:R-:W-:-:S13]  /*0140*/  ISETP.NE.AND P0, PT, R3, RZ, PT ;  /* 0x000000ff0300720c */ /* 0x001fda0003f05270 */
[----:B------:R-:W-:Y:S05]  /*0150*/  @P0 BRA `(.L_x_2) ;  /* 0x0000000000600947 */ /* 0x000fea0003800000 */
[----:B------:R-:W0:Y:S01]  /*0160*/  S2UR UR8, SR_CgaCtaId ;  /* 0x00000000000879c3 */ /* 0x000e220000008800 */
[----:B------:R-:W-:Y:S01]  /*0170*/  UMOV UR4, 0x400 ;  /* 0x0000040000047882 */ /* 0x000fe20000000000 */
[----:B------:R-:W-:Y:S01]  /*0180*/  UMOV UR5, 0x1 ;  /* 0x0000000100057882 */ /* 0x000fe20000000000 */
[----:B------:R-:W-:Y:S01]  /*0190*/  UMOV UR6, 0x6 ;  /* 0x0000000600067882 */ /* 0x000fe20000000000 */
[----:B------:R-:W-:Y:S01]  /*01a0*/  ELECT P0, URZ, PT ;  /* 0x00000000003f782f */ /* 0x000fe20003800000 */
[----:B------:R-:W-:-:S04]  /*01b0*/  UIADD3 UR6, -UR6, 0x100000, URZ ;  /* 0x0010000006067890 */ /* 0x000fc8000fffe13f */
[----:B------:R-:W-:Y:S02]  /*01c0*/  USHF.L.U32 UR7, UR6, 0xb, URZ ;  /* 0x0000000b06077899 */ /* 0x000fe4000800063f */
[----:B------:R-:W-:Y:S02]  /*01d0*/  USHF.L.U32 UR6, UR6, 0x1, URZ ;  /* 0x0000000106067899 */ /* 0x000fe4000800063f */
[----:B0-----:R-:W-:Y:S02]  /*01e0*/  ULEA UR8, UR8, UR4, 0x18 ;  /* 0x0000000408087291 */ /* 0x001fe4000f8ec03f */
[----:B------:R-:W-:-:S04]  /*01f0*/  UIADD3 UR4, -UR5, 0x100000, URZ ;  /* 0x0010000005047890 */ /* 0x000fc8000fffe13f */
[----:B------:R-:W-:Y:S02]  /*0200*/  USHF.L.U32 UR5, UR4, 0xb, URZ ;  /* 0x0000000b04057899 */ /* 0x000fe4000800063f */
[----:B------:R-:W-:Y:S01]  /*0210*/  USHF.L.U32 UR4, UR4, 0x1, URZ ;  /* 0x0000000104047899 */ /* 0x000fe2000800063f */
[----:B------:R-:W0:Y:S11]  /*0220*/  FENCE.VIEW.ASYNC.S ;  /* 0x00000000000073c6 */ /* 0x000e360000000000 */
[----:B0-----:R0:W1:Y:S01]  /*0230*/  SYNCS.EXCH.64 URZ, [UR8], UR4 ;  /* 0x00000004083f75b2 */ /* 0x0010620008000100 */
[----:B------:R0:W2:Y:S01]  /*0240*/  SYNCS.EXCH.64 URZ, [UR8+0x28], UR6 ;  /* 0x00002806083f75b2 */ /* 0x0000a20008000100 */
[----:B------:R0:W3:Y:S01]  /*0250*/  SYNCS.EXCH.64 URZ, [UR8+0x8], UR4 ;  /* 0x00000804083f75b2 */ /* 0x0000e20008000100 */
[----:B------:R0:W4:Y:S01]  /*0260*/  SYNCS.EXCH.64 URZ, [UR8+0x30], UR6 ;  /* 0x00003006083f75b2 */ /* 0x0001220008000100 */
[----:B------:R0:W0:Y:S01]  /*0270*/  SYNCS.EXCH.64 URZ, [UR8+0x10], UR4 ;  /* 0x00001004083f75b2 */ /* 0x0000220008000100 */
[----:B------:R0:W0:Y:S01]  /*0280*/  SYNCS.EXCH.64 URZ, [UR8+0x38], UR6 ;  /* 0x00003806083f75b2 */ /* 0x0000220008000100 */
[----:B------:R0:W0:Y:S01]  /*0290*/  SYNCS.EXCH.64 URZ, [UR8+0x18], UR4 ;  /* 0x00001804083f75b2 */ /* 0x0000220008000100 */
[----:B------:R0:W0:Y:S01]  /*02a0*/  SYNCS.EXCH.64 URZ, [UR8+0x40], UR6 ;  /* 0x00004006083f75b2 */ /* 0x0000220008000100 */
[----:B------:R0:W0:Y:S01]  /*02b0*/  SYNCS.EXCH.64 URZ, [UR8+0x20], UR4 ;  /* 0x00002004083f75b2 */ /* 0x0000220008000100 */
[----:B------:R0:W0:Y:S01]  /*02c0*/  SYNCS.EXCH.64 URZ, [UR8+0x48], UR6 ;  /* 0x00004806083f75b2 */ /* 0x0000220008000100 */
[----:B------:R-:W-:Y:S01]  /*02d0*/  NOP ;  /* 0x0000000000007918 */ /* 0x000fe20000000000 */
.L_x_2:
[----:B------:R-:W-:Y:S01]  /*02e0*/  SHF.R.S32.HI R7, RZ, 0x1f, R18 ;  /* 0x0000001fff077819 */ /* 0x000fe20000011412 */
[----:B------:R-:W5:Y:S01]  /*02f0*/  SHFL.IDX PT, R0, R0, RZ, 0x1f ;  /* 0x00001fff00007589 */ /* 0x000f6200000e0000 */
[----:B0-----:R-:W0:Y:S01]  /*0300*/  S2UR UR8, SR_CTAID.X ;  /* 0x00000000000879c3 */ /* 0x001e220000002500 */
[----:B------:R-:W-:Y:S02]  /*0310*/  ELECT P0, URZ, PT ;  /* 0x00000000003f782f */ /* 0x000fe40003800000 */
[----:B------:R-:W-:Y:S01]  /*0320*/  LEA.HI R7, R7, R18, RZ, 0x7 ;  /* 0x0000001207077211 */ /* 0x000fe200078f38ff */
[----:B------:R-:W1:Y:S01]  /*0330*/  S2R R4, SR_CTAID.Y ;  /* 0x0000000000047919 */ /* 0x000e620000002600 */
[----:B------:R-:W-:Y:S01]  /*0340*/  SHF.R.S32.HI R8, RZ, 0x1f, R3 ;  /* 0x0000001fff087819 */ /* 0x000fe20000011403 */
[----:B------:R-:W-:Y:S01]  /*0350*/  ULDC UR4, c[0x0][0x150] ;  /* 0x0000540000047ab9 */ /* 0x000fe20000000800 */
[----:B------:R-:W-:Y:S01]  /*0360*/  LOP3.LUT R7, R7, 0xffffff80, RZ, 0xc0, !PT ;  /* 0xffffff8007077812 */ /* 0x000fe200078ec0ff */
[----:B------:R-:W-:Y:S01]  /*0370*/  NOP ;  /* 0x0000000000007918 */ /* 0x000fe20000000000 */
[----:B------:R-:W-:Y:S01]  /*0380*/  LEA.HI R8, R8, R3, RZ, 0x2 ;  /* 0x0000000308087211 */ /* 0x000fe200078f10ff */
[----:B------:R-:W2:Y:S01]  /*0390*/  LDC R10, c[0x0][0x144] ;  /* 0x00005100ff0a7b82 */ /* 0x000ea20000000800 */
[----:B------:R-:W-:Y:S01]  /*03a0*/  NOP ;  /* 0x0000000000007918 */ /* 0x000fe20000000000 */
[----:B------:R-:W-:Y:S01]  /*03b0*/  IMAD.IADD R6, R18, 0x1, -R7 ;  /* 0x0000000112067824 */ /* 0x000fe200078e0a07 */
[----:B------:R-:W-:Y:S01]  /*03c0*/  LOP3.LUT R8, R8, 0x3ffffffc, RZ, 0xc0, !PT ;  /* 0x3ffffffc08087812 */ /* 0x000fe200078ec0ff */
[----:B------:R-:W-:Y:S01]  /*03d0*/  IMAD.MOV.U32 R22, RZ, RZ, 0x1 ;  /* 0x00000001ff167424 */ /* 0x000fe200078e00ff */
[----:B------:R-:W-:-:S02]  /*03e0*/  ISETP.NE.AND P3, PT, R5, RZ, PT ;  /* 0x000000ff0500720c */ /* 0x000fc40003f65270 */
[----:B------:R-:W-:Y:S01]  /*03f0*/  SHF.R.S32.HI R7, RZ, 0x1f, R6 ;  /* 0x0000001fff077819 */ /* 0x000fe20000011406 */
[----:B------:R-:W-:Y:S01]  /*0400*/  IMAD.IADD R8, R3, 0x1, -R8 ;  /* 0x0000000103087824 */ /* 0x000fe200078e0a08 */
[----:B------:R-:W3:Y:S02]  /*0410*/  LDC R13, c[0x0][0x140] ;  /* 0x00005000ff0d7b82 */ /* 0x000ee40000000800 */
[----:B------:R-:W-:Y:S02]  /*0420*/  LEA.HI R7, R7, R6, RZ, 0x3 ;  /* 0x0000000607077211 */ /* 0x000fe400078f18ff */
[----:B-----5:R-:W-:Y:S02]  /*0430*/  ISETP.NE.OR P0, PT, R0, RZ, !P0 ;  /* 0x000000ff0000720c */ /* 0x020fe40004705670 */
[--C-:B------:R-:W-:Y:S02]  /*0440*/  SHF.R.S32.HI R0, RZ, 0x3, R7.reuse ;  /* 0x00000003ff007819 */ /* 0x100fe40000011407 */
[----:B------:R-:W-:-:S02]  /*0450*/  SHF.R.S32.HI R7, RZ, 0x1f, R7 ;  /* 0x0000001fff077819 */ /* 0x000fc40000011407 */
[----:B0-----:R-:W-:Y:S02]  /*0460*/  I2FP.F32.U32 R9, UR8 ;  /* 0x0000000800097c45 */ /* 0x001fe40008201000 */
[----:B------:R-:W-:-:S03]  /*0470*/  LEA.HI R7, R7, R0, RZ, 0x2 ;  /* 0x0000000007077211 */ /* 0x000fc600078f10ff */
[----:B------:R-:W-:Y:S01]  /*0480*/  FMUL R9, R9, UR4 ;  /* 0x0000000409097c20 */ /* 0x000fe20008400000 */
[----:B------:R-:W-:Y:S01]  /*0490*/  LOP3.LUT R7, R7, 0xfffffffc, RZ, 0xc0, !PT ;  /* 0xfffffffc07077812 */ /* 0x000fe200078ec0ff */
[----:B------:R-:W-:Y:S01]  /*04a0*/  VOTEU.ALL UP0, P0 ;  /* 0x00000000003f7886 */ /* 0x000fe20000000000 */
[----:B-1----:R-:W-:Y:S01]  /*04b0*/  I2FP.F32.U32 R3, R4 ;  /* 0x0000000400037245 */ /* 0x002fe20000201000 */
[----:B------:R-:W-:Y:S01]  /*04c0*/  ULDC UR4, c[0x0][0x154] ;  /* 0x0000550000047ab9 */ /* 0x000fe20000000800 */
[----:B------:R-:W-:Y:S01]  /*04d0*/  VOTEU.ALL UP1, P0 ;  /* 0x00000000003f7886 */ /* 0x000fe20000020000 */
[----:B------:R-:W0:Y:S01]  /*04e0*/  F2I.U32.TRUNC.NTZ R9, R9 ;  /* 0x0000000900097305 */ /* 0x000e22000020f000 */
[----:B------:R-:W-:Y:S01]  /*04f0*/  IMAD.IADD R7, R0, 0x1, -R7 ;  /* 0x0000000100077824 */ /* 0x000fe200078e0a07 */
[----:B------:R-:W1:Y:S01]  /*0500*/  @!UP0 S2UR UR7, SR_CgaCtaId ;  /* 0x00000000000789c3 */ /* 0x000e620000008800 */
[----:B------:R-:W-:Y:S01]  /*0510*/  FMUL R12, R3, UR4 ;  /* 0x00000004030c7c20 */ /* 0x000fe20008400000 */
[----:B------:R-:W-:Y:S01]  /*0520*/  UMOV UR4, 0x20 ;  /* 0x0000002000047882 */ /* 0x000fe20000000000 */
[----:B------:R-:W-:Y:S01]  /*0530*/  IMAD R8, R8, 0x4, R7 ;  /* 0x0000000408087824 */ /* 0x000fe200078e0207 */
[----:B------:R-:W-:Y:S01]  /*0540*/  @!UP0 UMOV UR6, 0x400 ;  /* 0x0000040000068882 */ /* 0x000fe20000000000 */
[----:B------:R-:W-:-:S04]  /*0550*/  @!UP0 UIADD3 UR4, -UR4, 0x100000, URZ ;  /* 0x0010000004048890 */ /* 0x000fc8000fffe13f */
[----:B------:R-:W-:Y:S02]  /*0560*/  @!UP0 USHF.L.U32 UR5, UR4, 0xb, URZ ;  /* 0x0000000b04058899 */ /* 0x000fe4000800063f */
[----:B------:R-:W-:Y:S01]  /*0570*/  @!UP0 USHF.L.U32 UR4, UR4, 0x1, URZ ;  /* 0x0000000104048899 */ /* 0x000fe2000800063f */
[----:B---3--:R-:W-:Y:S01]  /*0580*/  ISETP.EQ.U32.AND P2, PT, R13, 0x1, PT ;  /* 0x000000010d00780c */ /* 0x008fe20003f42070 */
[----:B------:R-:W3:Y:S01]  /*0590*/  F2I.U32.TRUNC.NTZ R12, R12 ;  /* 0x0000000c000c7305 */ /* 0x000ee2000020f000 */
[----:B------:R-:W-:Y:S01]  /*05a0*/  LEA.HI R0, R8, R8, RZ, 0x1 ;  /* 0x0000000808007211 */ /* 0x000fe200078f08ff */
[----:B------:R-:W5:Y:S03]  /*05b0*/  LDC R7, c[0x0][0x148] ;  /* 0x00005200ff077b82 */ /* 0x000f660000000800 */
[----:B------:R-:W-:Y:S01]  /*05c0*/  LOP3.LUT R11, R0, 0xfffffffe, RZ, 0xc0, !PT ;  /* 0xfffffffe000b7812 */ /* 0x000fe200078ec0ff */
[----:B0-----:R-:W-:Y:S01]  /*05d0*/  IMAD.MOV R15, RZ, RZ, -R9 ;  /* 0x000000ffff0f7224 */ /* 0x001fe200078e0a09 */
[----:B------:R-:W-:-:S03]  /*05e0*/  SHF.R.S32.HI R9, RZ, 0x1f, R2 ;  /* 0x0000001fff097819 */ /* 0x000fc60000011402 */
[----:B--2---:R-:W-:Y:S01]  /*05f0*/  IMAD R3, R10, R15, UR8 ;  /* 0x000000080a037e24 */ /* 0x004fe2000f8e020f */
[----:B------:R-:W-:Y:S01]  /*0600*/  LEA.HI R9, R9, R2, RZ, 0x2 ;  /* 0x0000000209097211 */ /* 0x000fe200078f10ff */
[C---:B------:R-:W-:Y:S02]  /*0610*/  IMAD.IADD R0, R8.reuse, 0x1, -R11 ;  /* 0x0000000108007824 */ /* 0x040fe400078e0a0b */
[----:B------:R-:W-:Y:S01]  /*0620*/  IMAD.SHL.U32 R11, R8, 0x4, RZ ;  /* 0x00000004080b7824 */ /* 0x000fe200078e00ff */
[----:B------:R-:W-:Y:S01]  /*0630*/  LOP3.LUT R9, R9, 0xfffffffc, RZ, 0xc0, !PT ;  /* 0xfffffffc09097812 */ /* 0x000fe200078ec0ff */
[----:B---3--:R-:W-:Y:S01]  /*0640*/  IMAD.MOV R21, RZ, RZ, -R12 ;  /* 0x000000ffff157224 */ /* 0x008fe200078e0a0c */
[----:B------:R-:W-:Y:S01]  /*0650*/  ISETP.NE.AND P4, PT, R0, R3, PT ;  /* 0x000000030000720c */ /* 0x000fe20003f85270 */
[----:B-1----:R-:W-:Y:S01]  /*0660*/  @!UP0 ULEA UR6, UR7, UR6, 0x18 ;  /* 0x0000000607068291 */ /* 0x002fe2000f8ec03f */
[----:B------:R-:W-:Y:S01]  /*0670*/  LOP3.LUT R152, R8, 0xc, R11, 0x78, !PT ;  /* 0x0000000c08987812 */ /* 0x000fe200078e780b */
[----:B------:R-:W-:Y:S01]  /*0680*/  IMAD.IADD R0, R2, 0x1, -R9 ;  /* 0x0000000102007824 */ /* 0x000fe200078e0a09 */
[----:B------:R-:W-:Y:S01]  /*0690*/  VOTEU.ALL UP0, P0 ;  /* 0x00000000003f7886 */ /* 0x000fe20000000000 */
[----:B------:R-:W-:Y:S01]  /*06a0*/  LOP3.LUT P0, RZ, R6, 0x7, RZ, 0xc0, !PT ;  /* 0x0000000706ff7812 */ /* 0x000fe2000780c0ff */
[----:B------:R-:W-:-:S02]  /*06b0*/  VIADD R6, R5, 0xffffffff ;  /* 0xffffffff05067836 */ /* 0x000fc40000000000 */
[----:B------:R-:W-:Y:S01]  /*06c0*/  ISETP.NE.AND P1, PT, R0, 0x3, PT ;  /* 0x000000030000780c */ /* 0x000fe20003f25270 */
[----:B-----5:R-:W-:Y:S01]  /*06d0*/  IMAD R9, R7, R21, R4 ;  /* 0x0000001507097224 */ /* 0x020fe200078e0204 */
[----:B------:R-:W-:Y:S02]  /*06e0*/  ISETP.LT.U32.AND P0, PT, R152, 0x4, !P0 ;  /* 0x000000049800780c */ /* 0x000fe40004701070 */
[----:B------:R-:W-:Y:S01]  /*06f0*/  ISETP.EQ.OR P1, PT, R0, RZ, !P1 ;  /* 0x000000ff0000720c */ /* 0x000fe20004f22670 */
[----:B------:R-:W0:Y:S02]  /*0700*/  FENCE.VIEW.ASYNC.S ;  /* 0x00000000000073c6 */ /* 0x000e240000000000 */
[----:B0-----:R0:W1:Y:S01]  /*0710*/  @!UP0 SYNCS.EXCH.64 URZ, [UR6+0x60], UR4 ;  /* 0x00006004063f85b2 */ /* 0x0010620008000100 */
[----:B------:R-:W-:Y:S02]  /*0720*/  @P4 LEA.HI R2, R152, R152, RZ, 0x1 ;  /* 0x0000009898024211 */ /* 0x000fe400078f08ff */
[----:B------:R-:W-:-:S02]  /*0730*/  ISETP.EQ.AND P1, PT, R5, RZ, P1 ;  /* 0x000000ff0500720c */ /* 0x000fc40000f22270 */
[----:B------:R-:W-:Y:S02]  /*0740*/  @P4 SHF.R.S32.HI R2, RZ, 0x1, R2 ;  /* 0x00000001ff024819 */ /* 0x000fe40000011402 */
[----:B------:R-:W-:Y:S02]  /*0750*/  ISETP.GE.U32.AND P6, PT, R6, 0x2, PT ;  /* 0x000000020600780c */ /* 0x000fe40003fc6070 */
[----:B------:R-:W-:Y:S02]  /*0760*/  @P4 ISETP.NE.AND P5, PT, R2, R9, PT ;  /* 0x000000090200420c */ /* 0x000fe40003fa5270 */
[----:B------:R-:W-:Y:S02]  /*0770*/  SEL R9, RZ, 0x1, !P0 ;  /* 0x00000001ff097807 */ /* 0x000fe40004000000 */
[----:B------:R-:W-:Y:S02]  /*0780*/  @P4 SEL R22, RZ, 0x1, P5 ;  /* 0x00000001ff164807 */ /* 0x000fe40002800000 */
[----:B------:R-:W-:Y:S01]  /*0790*/  SEL R19, RZ, 0x1, !P1 ;  /* 0x00000001ff137807 */ /* 0x000fe20004800000 */
[----:B------:R0:W2:Y:S01]  /*07a0*/  @!UP1 SYNCS.EXCH.64 URZ, [UR6+0x68], UR4 ;  /* 0x00006804063f95b2 */ /* 0x0000a20008000100 */
[----:B------:R-:W-:Y:S01]  /*07b0*/  LOP3.LUT R22, R22, R9, RZ, 0xc0, !PT ;  /* 0x0000000916167212 */ /* 0x000fe200078ec0ff */
[----:B------:R-:W-:Y:S01]  /*07c0*/  NOP ;  /* 0x0000000000007918 */ /* 0x000fe20000000000 */
[----:B------:R-:W-:Y:S01]  /*07d0*/  SEL R19, R19, 0x2, P6 ;  /* 0x0000000213137807 */ /* 0x000fe20003000000 */
[----:B------:R-:W-:Y:S06]  /*07e0*/  @!P2 BRA `(.L_x_3) ;  /* 0x000000000008a947 */ /* 0x000fec0003800000 */
[----:B-12-4-:R-:W-:Y:S01]  /*07f0*/  UCGABAR_ARV ;  /* 0x00000000000079c7 */ /* 0x016fe20008000000 */
[----:B------:R-:W-:Y:S05]  /*0800*/  BRA `(.L_x_4) ;  /* 0x0000000000047947 */ /* 0x000fea0003800000 */
.L_x_3:
[----:B-12-4-:R-:W-:Y:S01]  /*0810*/  NOP ;  /* 0x0000000000007918 */ /* 0x016fe20000000000 */
.L_x_4:
[----:B------:R-:W1:Y:S01]  /*0820*/  LDC R2, c[0x0][0x65c] ;  /* 0x00019700ff027b82 */ /* 0x000e620000000800 */
[----:B------:R-:W-:Y:S02]  /*0830*/  IMAD.U32 R8, RZ, RZ, UR8 ;  /* 0x00000008ff087e24 */ /* 0x000fe4000f8e00ff */
[----:B------:R-:W-:Y:S01]  /*0840*/  IMAD.MOV.U32 R9, RZ, RZ, RZ ;  /* 0x000000ffff097224 */ /* 0x000fe200078e00ff */
[----:B-1----:R-:W-:-:S04]  /*0850*/  ISETP.NE.AND P1, PT, R2, 0x1, PT ;  /* 0x000000010200780c */ /* 0x002fc80003f25270 */
[----:B------:R-:W-:-:S09]  /*0860*/  P2R R5, PR, RZ, 0x2 ;  /* 0x00000002ff057803 */ /* 0x000fd20000000000 */
[----:B------:R-:W1:Y:S01]  /*0870*/  @P1 LDC R17, c[0x0][0x10] ;  /* 0x00000400ff111b82 */ /* 0x000e620000000800 */
[----:B------:R-:W-:Y:S02]  /*0880*/  @P1 IMAD.MOV.U32 R5, RZ, RZ, RZ ;  /* 0x000000ffff051224 */ /* 0x000fe400078e00ff */
[----:B------:R-:W-:-:S05]  /*0890*/  @P1 IMAD.MOV.U32 R13, RZ, RZ, RZ ;  /* 0x000000ffff0d1224 */ /* 0x000fca00078e00ff */
[----:B------:R-:W2:Y:S01]  /*08a0*/  @!P1 LDC R11, c[0x0][0xc] ;  /* 0x00000300ff0b9b82 */ /* 0x000ea20000000800 */
[----:B-1----:R-:W-:-:S04]  /*08b0*/  @P1 IMAD.WIDE.U32 R16, R17, UR8, R4 ;  /* 0x0000000811101c25 */ /* 0x002fc8000f8e0004 */
[----:B------:R-:W-:Y:S02]  /*08c0*/  @P1 IMAD.IADD R17, R17, 0x1, R13 ;  /* 0x0000000111111824 */ /* 0x000fe400078e020d */
[----:B--2---:R-:W-:-:S04]  /*08d0*/  @!P1 IMAD.WIDE.U32 R8, R4, R11, R8 ;  /* 0x0000000b04089225 */ /* 0x004fc800078e0008 */
[----:B------:R-:W-:Y:S02]  /*08e0*/  @!P1 IMAD.MOV.U32 R16, RZ, RZ, R8 ;  /* 0x000000ffff109224 */ /* 0x000fe400078e0008 */
[----:B------:R-:W-:Y:S01]  /*08f0*/  @!P1 IMAD.MOV.U32 R17, RZ, RZ, R9 ;  /* 0x000000ffff119224 */ /* 0x000fe200078e0009 */
[----:B------:R-:W-:Y:S06]  /*0900*/  @!P2 BRA `(.L_x_5) ;  /* 0x00000000000ca947 */ /* 0x000fec0003800000 */
[----:B------:R-:W-:Y:S01]  /*0910*/  UCGABAR_WAIT ;  /* 0x0000000000007dc7 */ /* 0x000fe20008000000 */
[----:B------:R-:W-:Y:S01]  /*0920*/  CCTL.IVALL ;  /* 0x00000000ff00798f */ /* 0x000fe20002000000 */
[----:B------:R-:W-:Y:S05]  /*0930*/  BRA `(.L_x_6) ;  /* 0x0000000000047947 */ /* 0x000fea0003800000 */
.L_x_5:
[----:B------:R-:W-:Y:S06]  /*0940*/  BAR.SYNC.DEFER_BLOCKING 0x0 ;  /* 0x0000000000007b1d */ /* 0x000fec0000010000 */
.L_x_6:
[----:B------:R-:W-:Y:S05]  /*0950*/  @!P3 BRA `(.L_x_7) ;  /* 0x000000a80000b947 */ /* 0x000fea0003800000 */
[----:B------:R-:W-:-:S13]  /*0960*/  ISETP.GT.U32.AND P0, PT, R6, 0x1, PT ;  /* 0x000000010600780c */ /* 0x000fda0003f04070 */
[----:B0-----:R-:W-:Y:S05]  /*0970*/  @P0 EXIT ;  /* 0x000000000000094d */ /* 0x001fea0003800000 */
[----:B------:R-:W-:Y:S01]  /*0980*/  ULDC.64 UR4, c[0x0][0x650] ;  /* 0x0001940000047ab9 */ /* 0x000fe20000000a00 */
[----:B------:R-:W-:Y:S01]  /*0990*/  PRMT R0, RZ, 0x7610, R0 ;  /* 0x00007610ff007816 */ /* 0x000fe20000000000 */
[----:B------:R-:W-:Y:S01]  /*09a0*/  IMAD.MOV.U32 R153, RZ, RZ, -0x1 ;  /* 0xffffffffff997424 */ /* 0x000fe200078e00ff */
[----:B------:R-:W-:Y:S01]  /*09b0*/  ISETP.GE.U32.AND P0, PT, R16, UR4, PT ;  /* 0x0000000410007c0c */ /* 0x000fe2000bf06070 */
[----:B------:R-:W-:Y:S02]  /*09c0*/  IMAD.MOV.U32 R154, RZ, RZ, -0x1 ;  /* 0xffffffffff9a7424 */ /* 0x000fe400078e00ff */
[----:B------:R-:W-:Y:S01]  /*09d0*/  IMAD.MOV.U32 R23, RZ, RZ, -0x1 ;  /* 0xffffffffff177424 */ /* 0x000fe200078e00ff */
[----:B------:R-:W-:-:S13]  /*09e0*/  ISETP.GE.U32.AND.EX P0, PT, R17, UR5, PT, P0 ;  /* 0x0000000511007c0c */ /* 0x000fda000bf06100 */
[----:B------:R-:W-:Y:S05]  /*09f0*/  @P0 BRA `(.L_x_8) ;  /* 0x00000004002c0947 */ /* 0x000fea0003800000 */
[----:B------:R-:W0:Y:S01]  /*0a00*/  LDC.64 R24, c[0x0][0x628] ;  /* 0x00018a00ff187b82 */ /* 0x000e220000000a00 */
[----:B------:R-:W-:Y:S02]  /*0a10*/  IMAD.MOV.U32 R8, RZ, RZ, R16 ;  /* 0x000000ffff087224 */ /* 0x000fe400078e0010 */
[----:B------:R-:W-:-:S05]  /*0a20*/  IMAD.MOV.U32 R9, RZ, RZ, R17 ;  /* 0x000000ffff097224 */ /* 0x000fca00078e0011 */
[----:B------:R-:W1:Y:S08]  /*0a30*/  LDC R0, c[0x0][0x630] ;  /* 0x00018c00ff007b82 */ /* 0x000e700000000800 */
[----:B------:R-:W2:Y:S01]  /*0a40*/  LDC.64 R26, c[0x0][0x620] ;  /* 0x00018800ff1a7b82 */ /* 0x000ea20000000a00 */
[----:B0-----:R-:W-:-:S04]  /*0a50*/  ISETP.NE.U32.AND P0, PT, R24, RZ, PT ;  /* 0x000000ff1800720c */ /* 0x001fc80003f05070 */
[----:B------:R-:W-:-:S13]  /*0a60*/  ISETP.NE.AND.EX P0, PT, R25, RZ, PT, P0 ;  /* 0x000000ff1900720c */ /* 0x000fda0003f05300 */
[----:B-12---:R-:W-:Y:S05]  /*0a70*/  @!P0 BRA `(.L_x_9) ;  /* 0x0000000000288947 */ /* 0x006fea0003800000 */
[----:B------:R-:W0:Y:S02]  /*0a80*/  LDC R13, c[0x0][0x634] ;  /* 0x00018d00ff0d7b82 */ /* 0x000e240000000800 */
[----:B0-----:R-:W-:-:S05]  /*0a90*/  IADD3 R13, P0, R16, R13, RZ ;  /* 0x0000000d100d7210 */ /* 0x001fca0007f1e0ff */
[----:B------:R-:W-:-:S04]  /*0aa0*/  IMAD.X R15, RZ, RZ, R17, P0 ;  /* 0x000000ffff0f7224 */ /* 0x000fc800000e0611 */
[----:B------:R-:W-:-:S04]  /*0ab0*/  IMAD.WIDE.U32 R8, R15, R24, RZ ;  /* 0x000000180f087225 */ /* 0x000fc800078e00ff */
[----:B------:R-:W-:-:S04]  /*0ac0*/  IMAD.WIDE.U32 R10, P0, R13, R25, R8 ;  /* 0x000000190d0a7225 */ /* 0x000fc80007800008 */
[----:B------:R-:W-:-:S04]  /*0ad0*/  IMAD.WIDE.U32 R8, R13, R24, RZ ;  /* 0x000000180d087225 */ /* 0x000fc800078e00ff */
[----:B------:R-:W-:Y:S01]  /*0ae0*/  IMAD.X R13, RZ, RZ, RZ, P0 ;  /* 0x000000ffff0d7224 */ /* 0x000fe200000e06ff */
[----:B------:R-:W-:Y:S01]  /*0af0*/  IADD3 RZ, P0, R9, R10, RZ ;  /* 0x0000000a09ff7210 */ /* 0x000fe20007f1e0ff */
[----:B------:R-:W-:-:S04]  /*0b00*/  IMAD.MOV.U32 R12, RZ, RZ, R11 ;  /* 0x000000ffff0c7224 */ /* 0x000fc800078e000b */
[----:B------:R-:W-:-:S08]  /*0b10*/  IMAD.WIDE.U32.X R8, R15, R25, R12, P0 ;  /* 0x000000190f087225 */ /* 0x000fd000000e040c */
.L_x_9:
[----:B------:R-:W0:Y:S01]  /*0b20*/  LDC.64 R24, c[0x0][0x640] ;  /* 0x00019000ff187b82 */ /* 0x000e220000000a00 */
[-CC-:B------:R-:W-:Y:S01]  /*0b30*/  SHF.R.U64 R28, R8, R0.reuse, R9.reuse ;  /* 0x00000000081c7219 */ /* 0x180fe20000001209 */
[----:B------:R-:W-:Y:S01]  /*0b40*/  IMAD R30, R7, R21, R4 ;  /* 0x00000015071e7224 */ /* 0x000fe200078e0204 */
[----:B------:R-:W-:Y:S01]  /*0b50*/  SHF.R.U32.HI R0, RZ, R0, R9 ;  /* 0x00000000ff007219 */ /* 0x000fe20000011609 */
[----:B------:R-:W-:Y:S01]  /*0b60*/  IMAD.MOV.U32 R21, RZ, RZ, 0x1 ;  /* 0x00000001ff157424 */ /* 0x000fe200078e00ff */
[----:B------:R-:W-:-:S03]  /*0b70*/  IADD3 R5, P0, RZ, -R28, RZ ;  /* 0x8000001cff057210 */ /* 0x000fc60007f1e0ff */
[----:B------:R-:W1:Y:S02]  /*0b80*/  LDC R6, c[0x0][0x618] ;  /* 0x00018600ff067b82 */ /* 0x000e640000000800 */
[----:B------:R-:W-:-:S04]  /*0b90*/  IMAD.X R9, RZ, RZ, ~R0, P0 ;  /* 0x000000ffff097224 */ /* 0x000fc800000e0e00 */
[-C--:B------:R-:W-:Y:S02]  /*0ba0*/  IMAD R0, R9, R26.reuse, RZ ;  /* 0x0000001a09007224 */ /* 0x080fe400078e02ff */
[----:B------:R-:W2:Y:S01]  /*0bb0*/  LDC R11, c[0x0][0x608] ;  /* 0x00018200ff0b7b82 */ /* 0x000ea20000000800 */
[----:B------:R-:W-:-:S04]  /*0bc0*/  IMAD.WIDE.U32 R8, R5, R26, R16 ;  /* 0x0000001a05087225 */ /* 0x000fc800078e0010 */
[----:B------:R-:W-:-:S03]  /*0bd0*/  IMAD R5, R5, R27, R0 ;  /* 0x0000001b05057224 */ /* 0x000fc600078e0200 */
[----:B------:R-:W3:Y:S01]  /*0be0*/  LDC R12, c[0x0][0x658] ;  /* 0x00019600ff0c7b82 */ /* 0x000ee20000000800 */
[----:B0-----:R-:W-:Y:S01]  /*0bf0*/  ISETP.NE.U32.AND P0, PT, R24, RZ, PT ;  /* 0x000000ff1800720c */ /* 0x001fe20003f05070 */
[----:B------:R-:W-:Y:S02]  /*0c00*/  IMAD.IADD R5, R9, 0x1, R5 ;  /* 0x0000000109057824 */ /* 0x000fe400078e0205 */
[----:B------:R-:W-:Y:S01]  /*0c10*/  IMAD.MOV.U32 R9, RZ, RZ, -0x1 ;  /* 0xffffffffff097424 */ /* 0x000fe200078e00ff */
[----:B------:R-:W-:-:S03]  /*0c20*/  ISETP.NE.AND.EX P0, PT, R25, RZ, PT, P0 ;  /* 0x000000ff1900720c */ /* 0x000fc60003f05300 */
[----:B------:R-:W0:Y:S01]  /*0c30*/  LDC R15, c[0x0][0x600] ;  /* 0x00018000ff0f7b82 */ /* 0x000e220000000800 */
[-CC-:B-1----:R-:W-:Y:S02]  /*0c40*/  SHF.R.U64 R13, R8, R6.reuse, R5.reuse ;  /* 0x00000006080d7219 */ /* 0x182fe40000001205 */
[----:B------:R-:W-:-:S05]  /*0c50*/  SHF.R.U32.HI R0, RZ, R6, R5 ;  /* 0x00000006ff007219 */ /* 0x000fca0000011605 */
[----:B------:R-:W1:Y:S01]  /*0c60*/  LDC R14, c[0x0][0x648] ;  /* 0x00019200ff0e7b82 */ /* 0x000e620000000800 */
[-CC-:B--2---:R-:W-:Y:S02]  /*0c70*/  SHF.R.U64 R27, R13, R11.reuse, R0.reuse ;  /* 0x0000000b0d1b7219 */ /* 0x184fe40000001200 */
[----:B------:R-:W-:-:S05]  /*0c80*/  SHF.R.U32.HI R5, RZ, R11, R0 ;  /* 0x0000000bff057219 */ /* 0x000fca0000011600 */
[----:B------:R-:W2:Y:S01]  /*0c90*/  LDC R20, c[0x0][0x638] ;  /* 0x00018e00ff147b82 */ /* 0x000ea20000000800 */
[-CC-:B---3--:R-:W-:Y:S02]  /*0ca0*/  SHF.R.U64 R26, R27, R12.reuse, R5.reuse ;  /* 0x0000000c1b1a7219 */ /* 0x188fe40000001205 */
[-C--:B------:R-:W-:Y:S02]  /*0cb0*/  SHF.L.U32 R0, R9, R12.reuse, RZ ;  /* 0x0000000c09007219 */ /* 0x080fe400000006ff */
[----:B------:R-:W-:Y:S01]  /*0cc0*/  SHF.R.U32.HI R5, RZ, R12, R5 ;  /* 0x0000000cff057219 */ /* 0x000fe20000011605 */
[----:B------:R-:W-:Y:S01]  /*0cd0*/  IMAD.MOV.U32 R4, RZ, RZ, R26 ;  /* 0x000000ffff047224 */ /* 0x000fe200078e001a */
[----:B------:R-:W-:Y:S01]  /*0ce0*/  LOP3.LUT R10, RZ, R0, RZ, 0x33, !PT ;  /* 0x00000000ff0a7212 */ /* 0x000fe200078e33ff */
[----:B------:R-:W3:Y:S01]  /*0cf0*/  LDC R23, c[0x0][0x610] ;  /* 0x00018400ff177b82 */ /* 0x000ee20000000800 */
[----:B------:R-:W-:Y:S05]  /*0d00*/  @!P0 BRA `(.L_x_10) ;  /* 0x0000000000288947 */ /* 0x000fea0003800000 */
[----:B------:R-:W4:Y:S02]  /*0d10*/  LDC R9, c[0x0][0x64c] ;  /* 0x00019300ff097b82 */ /* 0x000f240000000800 */
[----:B----4-:R-:W-:-:S05]  /*0d20*/  IADD3 R9, P0, R26, R9, RZ ;  /* 0x000000091a097210 */ /* 0x010fca0007f1e0ff */
        /* <DEDUP_REMOVED lines=8> */
.L_x_10:
[----:B-1----:R-:W-:Y:S01]  /*0db0*/  SHF.R.U64 R4, R4, R14, R5 ;  /* 0x0000000e04047219 */ /* 0x002fe20000001205 */
[----:B0-----:R-:W-:Y:S01]  /*0dc0*/  VIADD R6, R15, 0xffffffff ;  /* 0xffffffff0f067836 */ /* 0x001fe20000000000 */
[----:B------:R-:W-:Y:S02]  /*0dd0*/  SHF.L.U32 R0, R21, R12, RZ ;  /* 0x0000000c15007219 */ /* 0x000fe400000006ff */
[----:B------:R-:W-:Y:S01]  /*0de0*/  LOP3.LUT R5, R27, R10, RZ, 0xc0, !PT ;  /* 0x0000000a1b057212 */ /* 0x000fe200078ec0ff */
[----:B------:R-:W-:Y:S01]  /*0df0*/  IMAD.MOV R7, RZ, RZ, -R4 ;  /* 0x000000ffff077224 */ /* 0x000fe200078e0a04 */
[----:B------:R-:W-:Y:S02]  /*0e00*/  SEL R3, R3, R30, !P1 ;  /* 0x0000001e03037207 */ /* 0x000fe40004800000 */
[----:B------:R-:W-:Y:S01]  /*0e10*/  LOP3.LUT R6, R13, R6, RZ, 0xc0, !PT ;  /* 0x000000060d067212 */ /* 0x000fe200078ec0ff */
[----:B------:R-:W-:Y:S02]  /*0e20*/  IMAD R4, R0, R4, R5 ;  /* 0x0000000400047224 */ /* 0x000fe400078e0205 */
[----:B--2---:R-:W-:-:S02]  /*0e30*/  IMAD R0, R7, R20, R26 ;  /* 0x0000001407007224 */ /* 0x004fc400078e021a */
[----:B---3--:R-:W-:Y:S02]  /*0e40*/  IMAD R3, R4, R23, R3 ;  /* 0x0000001704037224 */ /* 0x008fe400078e0203 */
[----:B------:R-:W-:Y:S02]  /*0e50*/  IMAD.MOV.U32 R5, RZ, RZ, 0x1 ;  /* 0x00000001ff057424 */ /* 0x000fe400078e00ff */
[----:B------:R-:W-:Y:S02]  /*0e60*/  IMAD R4, R0, R15, R6 ;  /* 0x0000000f00047224 */ /* 0x000fe400078e0206 */
[----:B------:R-:W-:Y:S01]  /*0e70*/  IMAD.MOV.U32 R23, RZ, RZ, R28 ;  /* 0x000000ffff177224 */ /* 0x000fe200078e001c */
[----:B------:R-:W-:Y:S02]  /*0e80*/  PRMT R0, R5, 0x7610, R0 ;  /* 0x0000761005007816 */ /* 0x000fe40000000000 */
[----:B------:R-:W-:Y:S02]  /*0e90*/  SEL R154, R4, R3, !P1 ;  /* 0x00000003049a7207 */ /* 0x000fe40004800000 */
[----:B------:R-:W-:-:S07]  /*0ea0*/  SEL R153, R3, R4, !P1 ;  /* 0x0000000403997207 */ /* 0x000fce0004800000 */
.L_x_8:
[----:B------:R-:W-:-:S08]  /*0eb0*/  NOP ;  /* 0x0000000000007918 */ /* 0x000fd00000000000 */
[----:B------:R-:W0:Y:S02]  /*0ec0*/  USETMAXREG.TRY_ALLOC.CTAPOOL UP0, 0xe8 ;  /* 0x000000e8000079c8 */ /* 0x000e240008000600 */
[----:B0-----:R-:W-:-:S13]  /*0ed0*/  PLOP3.LUT P0, PT, PT, PT, UP0, 0x80, 0x0 ;  /* 0x000000000000781c */ /* 0x001fda0003f0f008 */
[----:B------:R-:W-:Y:S05]  /*0ee0*/  @!P0 BRA `(.L_x_8) ;  /* 0xfffffffc00f08947 */ /* 0x000fea000383ffff */
[----:B------:R-:W-:Y:S01]  /*0ef0*/  ULDC.64 UR4, c[0x0][0x598] ;  /* 0x0001660000047ab9 */ /* 0x000fe20000000a00 */
[----:B------:R-:W-:Y:S01]  /*0f00*/  ULDC.64 UR36, c[0x0][0x208] ;  /* 0x0000820000247ab9 */ /* 0x000fe20000000a00 */
[----:B------:R-:W-:-:S04]  /*0f10*/  ISETP.NE.U32.AND P0, PT, RZ, UR4, PT ;  /* 0x00000004ff007c0c */ /* 0x000fc8000bf05070 */
[----:B------:R-:W-:-:S13]  /*0f20*/  ISETP.NE.AND.EX P0, PT, RZ, UR5, PT, P0 ;  /* 0x00000005ff007c0c */ /* 0x000fda000bf05300 */
[----:B------:R-:W-:Y:S05]  /*0f30*/  @!P0 BRA `(.L_x_11) ;  /* 0x00000000001c8947 */ /* 0x000fea0003800000 */
[----:B------:R-:W0:Y:S02]  /*0f40*/  LDC.64 R4, c[0x0][0x598] ;  /* 0x00016600ff047b82 */ /* 0x000e240000000a00 */
[----:B0-----:R-:W2:Y:S02]  /*0f50*/  LDG.E.64 R4, desc[UR36][R4.64] ;  /* 0x0000002404047981 */ /* 0x001ea4000c1e1b00 */
[----:B--2---:R-:W-:-:S04]  /*0f60*/  ISETP.NE.U32.AND P0, PT, R4, RZ, PT ;  /* 0x000000ff0400720c */ /* 0x004fc80003f05070 */
[----:B------:R-:W-:-:S13]  /*0f70*/  ISETP.NE.AND.EX P0, PT, R5, RZ, PT, P0 ;  /* 0x000000ff0500720c */ /* 0x000fda0003f05300 */
[----:B------:R-:W-:Y:S05]  /*0f80*/  @!P0 BRA `(.L_x_11) ;  /* 0x0000000000088947 */ /* 0x000fea0003800000 */
[----:B------:R0:W5:Y:S01]  /*0f90*/  LD.E R155, desc[UR36][R4.64] ;  /* 0x00000024049b7980 */ /* 0x000162000c101900 */
[----:B------:R-:W-:Y:S05]  /*0fa0*/  BRA `(.L_x_12) ;  /* 0x0000000000247947 */ /* 0x000fea0003800000 */
.L_x_11:
[----:B------:R-:W-:Y:S02]  /*0fb0*/  ULDC.64 UR4, c[0x0][0x588] ;  /* 0x0001620000047ab9 */ /* 0x000fe40000000a00 */
[----:B------:R-:W-:-:S04]  /*0fc0*/  ISETP.NE.U32.AND P0, PT, RZ, UR4, PT ;  /* 0x00000004ff007c0c */ /* 0x000fc8000bf05070 */
[----:B------:R-:W-:-:S13]  /*0fd0*/  ISETP.NE.AND.EX P0, PT, RZ, UR5, PT, P0 ;  /* 0x00000005ff007c0c */ /* 0x000fda000bf05300 */
[----:B------:R-:W-:Y:S05]  /*0fe0*/  @!P0 BRA `(.L_x_13) ;  /* 0x00000000000c8947 */ /* 0x000fea0003800000 */
[----:B------:R-:W0:Y:S02]  /*0ff0*/  LDC.64 R4, c[0x0][0x588] ;  /* 0x00016200ff047b82 */ /* 0x000e240000000a00 */
[----:B0-----:R1:W5:Y:S01]  /*1000*/  LDG.E R155, desc[UR36][R4.64] ;  /* 0x00000024049b7981 */ /* 0x001362000c1e1900 */
[----:B------:R-:W-:Y:S05]  /*1010*/  BRA `(.L_x_12) ;  /* 0x0000000000087947 */ /* 0x000fea0003800000 */
.L_x_13:
[----:B------:R-:W-:Y:S02]  /*1020*/  ULDC UR4, c[0x0][0x580] ;  /* 0x0001600000047ab9 */ /* 0x000fe40000000800 */
[----:B------:R-:W-:-:S07]  /*1030*/  IMAD.U32 R155, RZ, RZ, UR4 ;  /* 0x00000004ff9b7e24 */ /* 0x000fce000f8e00ff */
.L_x_12:
[----:B------:R-:W-:Y:S02]  /*1040*/  ULDC.64 UR4, c[0x0][0x5a0] ;  /* 0x0001680000047ab9 */ /* 0x000fe40000000a00 */
[----:B------:R-:W-:-:S04]  /*1050*/  ISETP.NE.U32.AND P0, PT, RZ, UR4, PT ;  /* 0x00000004ff007c0c */ /* 0x000fc8000bf05070 */
[----:B------:R-:W-:-:S13]  /*1060*/  ISETP.NE.AND.EX P0, PT, RZ, UR5, PT, P0 ;  /* 0x00000005ff007c0c */ /* 0x000fda000bf05300 */
[----:B------:R-:W-:Y:S05]  /*1070*/  @!P0 BRA `(.L_x_14) ;  /* 0x00000000001c8947 */ /* 0x000fea0003800000 */
[----:B01----:R-:W0:Y:S02]  /*1080*/  LDC.64 R4, c[0x0][0x5a0] ;  /* 0x00016800ff047b82 */ /* 0x003e240000000a00 */
[----:B0-----:R-:W2:Y:S02]  /*1090*/  LDG.E.64 R4, desc[UR36][R4.64] ;  /* 0x0000002404047981 */ /* 0x001ea4000c1e1b00 */
[----:B--2---:R-:W-:-:S04]  /*10a0*/  ISETP.NE.U32.AND P0, PT, R4, RZ, PT ;  /* 0x000000ff0400720c */ /* 0x004fc80003f05070 */
[----:B------:R-:W-:-:S13]  /*10b0*/  ISETP.NE.AND.EX P0, PT, R5, RZ, PT, P0 ;  /* 0x000000ff0500720c */ /* 0x000fda0003f05300 */
[----:B------:R-:W-:Y:S05]  /*10c0*/  @!P0 BRA `(.L_x_14) ;  /* 0x0000000000088947 */ /* 0x000fea0003800000 */
[----:B------:R0:W5:Y:S01]  /*10d0*/  LD.E R156, desc[UR36][R4.64] ;  /* 0x00000024049c7980 */ /* 0x000162000c101900 */
[----:B------:R-:W-:Y:S05]  /*10e0*/  BRA `(.L_x_15) ;  /* 0x0000000000247947 */ /* 0x000fea0003800000 */
.L_x_14:
[----:B------:R-:W-:Y:S02]  /*10f0*/  ULDC.64 UR4, c[0x0][0x590] ;  /* 0x0001640000047ab9 */ /* 0x000fe40000000a00 */
[----:B------:R-:W-:-:S04]  /*1100*/  ISETP.NE.U32.AND P0, PT, RZ, UR4, PT ;  /* 0x00000004ff007c0c */ /* 0x000fc8000bf05070 */
[----:B------:R-:W-:-:S13]  /*1110*/  ISETP.NE.AND.EX P0, PT, RZ, UR5, PT, P0 ;  /* 0x00000005ff007c0c */ /* 0x000fda000bf05300 */
[----:B------:R-:W-:Y:S05]  /*1120*/  @!P0 BRA `(.L_x_16) ;  /* 0x00000000000c8947 */ /* 0x000fea0003800000 */
[----:B------:R-:W2:Y:S02]  /*1130*/  LDC.64 R156, c[0x0][0x590] ;  /* 0x00016400ff9c7b82 */ /* 0x000ea40000000a00 */
[----:B--2---:R2:W5:Y:S01]  /*1140*/  LDG.E R156, desc[UR36][R156.64] ;  /* 0x000000249c9c7981 */ /* 0x004562000c1e1900 */
[----:B------:R-:W-:Y:S05]  /*1150*/  BRA `(.L_x_15) ;  /* 0x0000000000087947 */ /* 0x000fea0003800000 */
.L_x_16:
[----:B------:R-:W-:Y:S02]  /*1160*/  ULDC UR4, c[0x0][0x584] ;  /* 0x0001610000047ab9 */ /* 0x000fe40000000800 */
[----:B------:R-:W-:-:S07]  /*1170*/  IMAD.U32 R156, RZ, RZ, UR4 ;  /* 0x00000004ff9c7e24 */ /* 0x000fce000f8e00ff */
.L_x_15:
[----:B------:R-:W-:-:S13]  /*1180*/  LOP3.LUT P0, RZ, R0, 0xff, RZ, 0xc0, !PT ;  /* 0x000000ff00ff7812 */ /* 0x000fda000780c0ff */
[----:B------:R-:W-:Y:S05]  /*1190*/  @!P0 EXIT ;  /* 0x000000000000894d */ /* 0x000fea0003800000 */
[----:B------:R-:W-:Y:S01]  /*11a0*/  ULDC UR4, c[0x0][0x28c] ;  /* 0x0000a30000047ab9 */ /* 0x000fe20000000800 */
[----:B------:R-:W-:Y:S01]  /*11b0*/  LOP3.LUT R168, R19, 0x1, RZ, 0xfc, !PT ;  /* 0x0000000113a87812 */ /* 0x000fe200078efcff */
[----:B------:R-:W-:Y:S01]  /*11c0*/  UIADD3 UR4, UR4, 0x3f, URZ ;  /* 0x0000003f04047890 */ /* 0x000fe2000fffe03f */
[----:B------:R-:W-:Y:S01]  /*11d0*/  UMOV UR38, URZ ;  /* 0x0000003f00267c82 */ /* 0x000fe20008000000 */
[----:B------:R-:W-:Y:S02]  /*11e0*/  UMOV UR39, URZ ;  /* 0x0000003f00277c82 */ /* 0x000fe40008000000 */
[----:B------:R-:W-:-:S04]  /*11f0*/  USHF.R.S32.HI UR5, URZ, 0x1f, UR4 ;  /* 0x0000001f3f057899 */ /* 0x000fc80008011404 */
[----:B------:R-:W-:-:S04]  /*1200*/  ULEA.HI UR5, UR5, UR4, URZ, 0x6 ;  /* 0x0000000405057291 */ /* 0x000fc8000f8f303f */
[----:B------:R-:W-:-:S12]  /*1210*/  USHF.R.S32.HI UR40, URZ, 0x6, UR5 ;  /* 0x000000063f287899 */ /* 0x000fd80008011405 */
.L_x_290:
[----:B------:R-:W-:Y:S01]  /*1220*/  LOP3.LUT R0, R18, 0x80, RZ, 0xc0, !PT ;  /* 0x0000008012007812 */ /* 0x000fe200078ec0ff */
[----:B---3--:R-:W3:Y:S01]  /*1230*/  S2UR UR7, SR_CgaCtaId ;  /* 0x00000000000779c3 */ /* 0x008ee20000008800 */
[----:B------:R-:W-:Y:S02]  /*1240*/  UMOV UR6, 0x400 ;  /* 0x0000040000067882 */ /* 0x000fe40000000000 */
[----:B------:R-:W-:-:S06]  /*1250*/  SHF.R.U32.HI R0, RZ, 0x7, R0 ;  /* 0x00000007ff007819 */ /* 0x000fcc0000011600 */
[----:B----4-:R-:W4:Y:S01]  /*1260*/  SHFL.IDX PT, R0, R0, RZ, 0x1f ;  /* 0x00001fff00007589 */ /* 0x010f2200000e0000 */
[----:B---3--:R-:W-:Y:S01]  /*1270*/  ULEA UR6, UR7, UR6, 0x18 ;  /* 0x0000000607067291 */ /* 0x008fe2000f8ec03f */
[----:B----4-:R-:W-:-:S13]  /*1280*/  R2UR UR4, R0 ;  /* 0x00000000000472ca */ /* 0x010fda00000e0000 */
[----:B------:R-:W-:-:S04]  /*1290*/  ULEA.HI UR5, UR4, UR4, URZ, 0x1 ;  /* 0x0000000404057291 */ /* 0x000fc8000f8f083f */
[----:B------:R-:W-:-:S04]  /*12a0*/  ULOP3.LUT UR5, UR5, 0x7fffe, URZ, 0xc0, !UPT ;  /* 0x0007fffe05057892 */ /* 0x000fc8000f8ec03f */
[----:B------:R-:W-:-:S03]  /*12b0*/  UIADD3 UR5, UR4, -UR5, URZ ;  /* 0x8000000504057290 */ /* 0x000fc6000fffe03f */
[----:B------:R-:W-:Y:S01]  /*12c0*/  ULDC UR4, c[0x0][0x28c] ;  /* 0x0000a30000047ab9 */ /* 0x000fe20000000800 */
[----:B------:R-:W-:Y:S01]  /*12d0*/  ULEA UR5, UR5, UR6, 0xd ;  /* 0x0000000605057291 */ /* 0x000fe2000f8e683f */
[----:B------:R-:W-:-:S03]  /*12e0*/  ISETP.LT.AND P0, PT, RZ, UR4, PT ;  /* 0x00000004ff007c0c */ /* 0x000fc6000bf01270 */
[----:B------:R-:W-:-:S04]  /*12f0*/  UIADD3 UR5, UR5, 0x100, URZ ;  /* 0x0000010005057890 */ /* 0x000fc8000fffe03f */
[----:B------:R-:W-:-:S04]  /*1300*/  USHF.R.U32.HI UR5, URZ, 0x4, UR5 ;  /* 0x000000043f057899 */ /* 0x000fc80008011605 */
[----:B------:R-:W-:Y:S02]  /*1310*/  ULOP3.LUT UR41, UR5, 0x3fff, URZ, 0xc0, !UPT ;  /* 0x00003fff05297892 */ /* 0x000fe4000f8ec03f */
[----:B-12---:R-:W-:Y:S10]  /*1320*/  @P0 BRA `(.L_x_17) ;  /* 0x0000000000400947 */ /* 0x006ff40003800000 */
[----:B------:R-:W-:Y:S01]  /*1330*/  MOV R0, 0x0 ;  /* 0x0000000000007802 */ /* 0x000fe20000000f00 */
[----:B------:R-:W-:Y:S01]  /*1340*/  ULDC.64 UR4, c[0x4][0x68] ;  /* 0x01001a0000047ab9 */ /* 0x000fe20000000a00 */
[----:B------:R-:W-:Y:S01]  /*1350*/  ULDC.64 UR6, c[0x4][0x8] ;  /* 0x0100020000067ab9 */ /* 0x000fe20000000a00 */
[----:B01----:R-:W-:Y:S01]  /*1360*/  IMAD.U32 R4, RZ, RZ, UR4 ;  /* 0x00000004ff047e24 */ /* 0x003fe2000f8e00ff */
[----:B------:R0:W1:Y:S01]  /*1370*/  LDC.64 R14, c[0x4][R0] ;  /* 0x01000000000e7b82 */ /* 0x0000620000000a00 */
[----:B------:R-:W-:Y:S01]  /*1380*/  IMAD.U32 R5, RZ, RZ, UR5 ;  /* 0x00000005ff057e24 */ /* 0x000fe2000f8e00ff */
[----:B------:R-:W-:Y:S01]  /*1390*/  ULDC.64 UR4, c[0x4][0x70] ;  /* 0x01001c0000047ab9 */ /* 0x000fe20000000a00 */
[----:B------:R-:W-:Y:S02]  /*13a0*/  IMAD.U32 R10, RZ, RZ, UR6 ;  /* 0x00000006ff0a7e24 */ /* 0x000fe4000f8e00ff */
[----:B------:R-:W-:Y:S02]  /*13b0*/  IMAD.U32 R6, RZ, RZ, UR4 ;  /* 0x00000004ff067e24 */ /* 0x000fe4000f8e00ff */
[----:B------:R-:W-:-:S02]  /*13c0*/  IMAD.U32 R7, RZ, RZ, UR5 ;  /* 0x00000005ff077e24 */ /* 0x000fc4000f8e00ff */
[----:B------:R-:W-:Y:S02]  /*13d0*/  IMAD.U32 R11, RZ, RZ, UR7 ;  /* 0x00000007ff0b7e24 */ /* 0x000fe4000f8e00ff */
[----:B------:R-:W-:Y:S02]  /*13e0*/  IMAD.MOV.U32 R8, RZ, RZ, 0x1e1 ;  /* 0x000001e1ff087424 */ /* 0x000fe400078e00ff */
[----:B------:R-:W-:Y:S02]  /*13f0*/  IMAD.MOV.U32 R12, RZ, RZ, 0x1 ;  /* 0x00000001ff0c7424 */ /* 0x000fe400078e00ff */
[----:B0-----:R-:W-:-:S07]  /*1400*/  IMAD.MOV.U32 R13, RZ, RZ, RZ ;  /* 0x000000ffff0d7224 */ /* 0x001fce00078e00ff */
[----:B------:R-:W-:-:S07]  /*1410*/  LEPC R20, `(.L_x_17) ;  /* 0x000000001014794e */ /* 0x000fce0000000000 */
[----:B-12--5:R-:W-:Y:S05]  /*1420*/  CALL.ABS.NOINC R14 ;  /* 0x000000000e007343 */ /* 0x026fea0003c00000 */
.L_x_17:
[----:B------:R-:W-:-:S13]  /*1430*/  ISETP.NE.AND P0, PT, R168, 0x3, PT ;  /* 0x00000003a800780c */ /* 0x000fda0003f05270 */
[----:B------:R-:W-:Y:S05]  /*1440*/  @!P0 BRA `(.L_x_18) ;  /* 0x0000000000048947 */ /* 0x000fea0003800000 */
[----:B------:R-:W-:Y:S01]  /*1450*/  BPT.TRAP 0x1 ;  /* 0x000000040000795c */ /* 0x000fe20000300000 */
.L_x_18:
[----:B------:R-:W3:Y:S01]  /*1460*/  S2UR UR5, SR_CgaCtaId ;  /* 0x00000000000579c3 */ /* 0x000ee20000008800 */
[----:B------:R-:W-:Y:S01]  /*1470*/  UMOV UR4, 0x400 ;  /* 0x0000040000047882 */ /* 0x000fe20000000000 */
[----:B------:R-:W-:Y:S02]  /*1480*/  IMAD.U32 R0, RZ, RZ, UR38 ;  /* 0x00000026ff007e24 */ /* 0x000fe4000f8e00ff */
[----:B------:R-:W-:-:S03]  /*1490*/  IMAD.U32 R3, RZ, RZ, UR39 ;  /* 0x00000027ff037e24 */ /* 0x000fc6000f8e00ff */
[----:B------:R-:W-:Y:S01]  /*14a0*/  SHF.L.U32 R0, R0, 0x1f, RZ ;  /* 0x0000001f00007819 */ /* 0x000fe200000006ff */
[----:B---3--:R-:W-:-:S06]  /*14b0*/  ULEA UR4, UR5, UR4, 0x18 ;  /* 0x0000000405047291 */ /* 0x008fcc000f8ec03f */
[----:B------:R-:W-:-:S04]  /*14c0*/  IMAD.U32 R6, RZ, RZ, UR4 ;  /* 0x00000004ff067e24 */ /* 0x000fc8000f8e00ff */
[----:B------:R-:W-:-:S04]  /*14d0*/  IMAD R3, R3, 0x8, R6 ;  /* 0x0000000803037824 */ /* 0x000fc800078e0206 */
[----:B------:R3:W4:Y:S01]  /*14e0*/  SYNCS.PHASECHK.TRANS64.TRYWAIT P1, [R3+URZ], R0 ;  /* 0x00000000030075a7 */ /* 0x000722000802017f */
[----:B------:R-:W-:Y:S05]  /*14f0*/  @!P0 BRA `(.L_x_19) ;  /* 0x0000000000048947 */ /* 0x000fea0003800000 */
[----:B------:R-:W-:Y:S01]  /*1500*/  BPT.TRAP 0x1 ;  /* 0x000000040000795c */ /* 0x000fe20000300000 */
.L_x_19:
[----:B----4-:R-:W-:Y:S05]  /*1510*/  @P1 BRA `(.L_x_20) ;  /* 0x0000000000081947 */ /* 0x010fea0003800000 */
[----:B------:R-:W4:Y:S02]  /*1520*/  SYNCS.PHASECHK.TRANS64.TRYWAIT P1, [R3+URZ], R0 ;  /* 0x00000000030075a7 */ /* 0x000f24000802017f */
[----:B----4-:R-:W-:Y:S05]  /*1530*/  @!P1 BRA `(.L_x_21) ;  /* 0x000000b400009947 */ /* 0x010fea0003800000 */
.L_x_20:
[----:B------:R-:W-:-:S04]  /*1540*/  UISETP.LT.AND UP0, UPT, UR40, 0x1, UPT ;  /* 0x000000012800788c */ /* 0x000fc8000bf01270 */
[----:B------:R-:W-:-:S06]  /*1550*/  USEL UR4, UR40, 0x1, UP0 ;  /* 0x0000000128047887 */ /* 0x000fcc0008000000 */
[----:B---34-:R-:W-:Y:S01]  /*1560*/  IMAD.U32 R0, RZ, RZ, UR4 ;  /* 0x00000004ff007e24 */ /* 0x018fe2000f8e00ff */
[----:B------:R-:W-:Y:S05]  /*1570*/  WARPSYNC.ALL ;  /* 0x0000000000007948 */ /* 0x000fea0003800000 */
[----:B------:R-:W-:-:S04]  /*1580*/  IADD3 R0, -R0, UR40, RZ ;  /* 0x0000002800007c10 */ /* 0x000fc8000fffe1ff */
[----:B------:R-:W-:Y:S02]  /*1590*/  ISETP.GE.AND P1, PT, R0, 0x1, PT ;  /* 0x000000010000780c */ /* 0x000fe40003f26270 */
[----:B------:R-:W-:Y:S01]  /*15a0*/  R2UR UR4, R6 ;  /* 0x00000000060472ca */ /* 0x000fe200000e0000 */
[----:B------:R-:W-:Y:S01]  /*15b0*/  WARPGROUP.ARRIVE ;  /* 0x00000000000079c5 */ /* 0x000fe20000000000 */
[----:B------:R-:W-:Y:S01]  /*15c0*/  UMOV UR9, 0x40000040 ;  /* 0x4000004000097882 */ /* 0x000fe20000000000 */
[----:B------:R-:W-:Y:S01]  /*15d0*/  UMOV UR11, 0x40000040 ;  /* 0x40000040000b7882 */ /* 0x000fe20000000000 */
[----:B------:R-:W-:Y:S01]  /*15e0*/  UMOV UR13, 0x40000040 ;  /* 0x40000040000d7882 */ /* 0x000fe20000000000 */
[----:B------:R-:W-:-:S08]  /*15f0*/  UMOV UR15, UR11 ;  /* 0x0000000b000f7c82 */ /* 0x000fd00008000000 */
[----:B------:R-:W-:-:S04]  /*1600*/  UIADD3 UR4, UR4, 0x50100, URZ ;  /* 0x0005010004047890 */ /* 0x000fc8000fffe03f */
[----:B------:R-:W-:-:S04]  /*1610*/  USHF.R.U32.HI UR4, URZ, 0x4, UR4 ;  /* 0x000000043f047899 */ /* 0x000fc80008011604 */
[----:B------:R-:W-:Y:S02]  /*1620*/  ULOP3.LUT UR5, UR4, 0x3fff, URZ, 0xc0, !UPT ;  /* 0x00003fff04057892 */ /* 0x000fe4000f8ec03f */
[----:B------:R-:W-:Y:S02]  /*1630*/  ULOP3.LUT UR4, UR41, 0x10000, URZ, 0xfc, !UPT ;  /* 0x0001000029047892 */ /* 0x000fe4000f8efc3f */
[----:B------:R-:W-:Y:S02]  /*1640*/  ULOP3.LUT UR5, UR5, 0x10000, URZ, 0xfc, !UPT ;  /* 0x0001000005057892 */ /* 0x000fe4000f8efc3f */
[----:B------:R-:W-:Y:S02]  /*1650*/  ULEA UR8, UR39, UR4, 0xc ;  /* 0x0000000427087291 */ /* 0x000fe4000f8e603f */
[----:B------:R-:W-:Y:S02]  /*1660*/  ULEA UR6, UR39, UR5, 0xb ;  /* 0x0000000527067291 */ /* 0x000fe4000f8e583f */
[----:B------:R-:W-:-:S05]  /*1670*/  UIADD3 UR12, UR8, 0x400, URZ ;  /* 0x00000400080c7890 */ /* 0x000fca000fffe03f */
[----:B------:R-:W-:Y:S02]  /*1680*/  UMOV UR10, UR6 ;  /* 0x00000006000a7c82 */ /* 0x000fe40008000000 */
[----:B------:R-:W-:Y:S01]  /*1690*/  HGMMA.64x128x8.F32.TF32 R88, gdesc[UR8], RZ, !UPT, gsb0 ;  /* 0x05e00000085879f0 */ /* 0x000fe2000c0028ff */
[----:B------:R-:W-:Y:S02]  /*16a0*/  UMOV UR14, UR10 ;  /* 0x0000000a000e7c82 */ /* 0x000fe40008000000 */
[----:B------:R-:W-:Y:S02]  /*16b0*/  WARPGROUP.DEPBAR.LE gsb0, 0x0 ;  /* 0x00008000000079c5 */ /* 0x000fe40000010000 */
[----:B------:R-:W-:-:S07]  /*16c0*/  WARPGROUP.ARRIVE ;  /* 0x00000000000079c5 */ /* 0x000fce0000000000 */
[----:B------:R-:W-:Y:S01]  /*16d0*/  HGMMA.64x128x8.F32.TF32 R24, gdesc[UR12], RZ, !UPT, gsb0 ;  /* 0x05e000000c1879f0 */ /* 0x000fe2000c0028ff */
[----:B------:R-:W-:Y:S02]  /*16e0*/  UIADD3 UR12, UR8, 0x2, URZ ;  /* 0x00000002080c7890 */ /* 0x000fe4000fffe03f */
[----:B------:R-:W-:Y:S01]  /*16f0*/  UIADD3 UR14, UR6, 0x2, URZ ;  /* 0x00000002060e7890 */ /* 0x000fe2000fffe03f */
[----:B------:R-:W-:Y:S01]  /*1700*/  UMOV UR13, 0x40000040 ;  /* 0x40000040000d7882 */ /* 0x000fe20000000000 */
[----:B------:R-:W-:Y:S01]  /*1710*/  UMOV UR15, 0x40000040 ;  /* 0x40000040000f7882 */ /* 0x000fe20000000000 */
[----:B------:R-:W-:Y:S02]  /*1720*/  WARPGROUP.DEPBAR.LE gsb0, 0x0 ;  /* 0x00008000000079c5 */ /* 0x000fe40000010000 */
[----:B------:R-:W-:-:S06]  /*1730*/  WARPGROUP.ARRIVE ;  /* 0x00000000000079c5 */ /* 0x000fcc0000000000 */
[----:B------:R-:W-:Y:S01]  /*1740*/  HGMMA.64x128x8.F32.TF32 R88, gdesc[UR12], R88, gsb0 ;  /* 0x05e000000c5879f0 */ /* 0x000fe20008002858 */
[----:B------:R-:W-:Y:S01]  /*1750*/  UIADD3 UR12, UR8, 0x402, URZ ;  /* 0x00000402080c7890 */ /* 0x000fe2000fffe03f */
[----:B------:R-:W-:Y:S01]  /*1760*/  UMOV UR13, 0x40000040 ;  /* 0x40000040000d7882 */ /* 0x000fe20000000000 */
[----:B------:R-:W-:Y:S02]  /*1770*/  WARPGROUP.DEPBAR.LE gsb0, 0x0 ;  /* 0x00008000000079c5 */ /* 0x000fe40000010000 */
[----:B------:R-:W-:-:S07]  /*1780*/  WARPGROUP.ARRIVE ;  /* 0x00000000000079c5 */ /* 0x000fce0000000000 */
[----:B------:R-:W-:Y:S01]  /*1790*/  HGMMA.64x128x8.F32.TF32 R24, gdesc[UR12], R24, gsb0 ;  /* 0x05e000000c1879f0 */ /* 0x000fe20008002818 */
        /* <DEDUP_REMOVED lines=71> */
[----:B------:R-:W-:Y:S03]  /*1c10*/  HGMMA.64x128x8.F32.TF32 R24, gdesc[UR12], R24, gsb0 ;  /* 0x05e000000c1879f0 */ /* 0x000fe60008002818 */
[----:B------:R-:W-:Y:S02]  /*1c20*/  WARPGROUP.DEPBAR.LE gsb0, 0x0 ;  /* 0x00008000000079c5 */ /* 0x000fe40000010000 */
[----:B------:R-:W-:Y:S05]  /*1c30*/  @!P1 BRA `(.L_x_22) ;  /* 0x0000000800349947 */ /* 0x000fea0003800000 */
[----:B------:R-:W-:Y:S02]  /*1c40*/  UIADD3 UR6, UR39, 0x1, URZ ;  /* 0x0000000127067890 */ /* 0x000fe4000fffe03f */
[----:B------:R-:W-:Y:S02]  /*1c50*/  IMAD.U32 R3, RZ, RZ, UR39 ;  /* 0x00000027ff037e24 */ /* 0x000fe4000f8e00ff */
[----:B------:R-:W-:-:S04]  /*1c60*/  UISETP.NE.AND UP0, UPT, UR6, 0x5, UPT ;  /* 0x000000050600788c */ /* 0x000fc8000bf05270 */
[----:B------:R-:W-:Y:S02]  /*1c70*/  USEL UR7, URZ, 0x1, UP0 ;  /* 0x000000013f077887 */ /* 0x000fe40008000000 */
[----:B------:R-:W-:Y:S02]  /*1c80*/  USEL UR6, UR6, URZ, UP0 ;  /* 0x0000003f06067287 */ /* 0x000fe40008000000 */
[----:B------:R-:W-:-:S06]  /*1c90*/  ULOP3.LUT UR7, UR38, UR7, URZ, 0x3c, !UPT ;  /* 0x0000000726077292 */ /* 0x000fcc000f8e3c3f */
[----:B------:R-:W-:-:S07]  /*1ca0*/  IMAD.U32 R7, RZ, RZ, UR7 ;  /* 0x00000007ff077e24 */ /* 0x000fce000f8e00ff */
.L_x_29:
[----:B------:R-:W-:Y:S05]  /*1cb0*/  @!P0 BRA `(.L_x_23) ;  /* 0x0000000000048947 */ /* 0x000fea0003800000 */
[----:B------:R-:W-:Y:S01]  /*1cc0*/  BPT.TRAP 0x1 ;  /* 0x000000040000795c */ /* 0x000fe20000300000 */
.L_x_23:
[----:B------:R-:W3:Y:S01]  /*1cd0*/  S2UR UR8, SR_CgaCtaId ;  /* 0x00000000000879c3 */ /* 0x000ee20000008800 */
[----:B------:R-:W-:Y:S01]  /*1ce0*/  UMOV UR7, 0x400 ;  /* 0x0000040000077882 */ /* 0x000fe20000000000 */
[----:B01----:R-:W-:Y:S01]  /*1cf0*/  IMAD.U32 R5, RZ, RZ, UR6 ;  /* 0x00000006ff057e24 */ /* 0x003fe2000f8e00ff */
[----:B------:R-:W-:Y:S01]  /*1d00*/  SHF.L.U32 R4, R7, 0x1f, RZ ;  /* 0x0000001f07047819 */ /* 0x000fe200000006ff */
[----:B---3--:R-:W-:-:S06]  /*1d10*/  ULEA UR7, UR8, UR7, 0x18 ;  /* 0x0000000708077291 */ /* 0x008fcc000f8ec03f */
[----:B------:R-:W-:-:S04]  /*1d20*/  IMAD.U32 R6, RZ, RZ, UR7 ;  /* 0x00000007ff067e24 */ /* 0x000fc8000f8e00ff */
[----:B------:R-:W-:-:S04]  /*1d30*/  IMAD R5, R5, 0x8, R6 ;  /* 0x0000000805057824 */ /* 0x000fc800078e0206 */
[----:B------:R0:W1:Y:S01]  /*1d40*/  SYNCS.PHASECHK.TRANS64.TRYWAIT P1, [R5+URZ], R4 ;  /* 0x00000004050075a7 */ /* 0x000062000802017f */
[----:B------:R-:W-:Y:S05]  /*1d50*/  @!P0 BRA `(.L_x_24) ;  /* 0x0000000000048947 */ /* 0x000fea0003800000 */
[----:B------:R-:W-:Y:S01]  /*1d60*/  BPT.TRAP 0x1 ;  /* 0x000000040000795c */ /* 0x000fe20000300000 */
.L_x_24:
[----:B-1----:R-:W-:Y:S05]  /*1d70*/  @P1 BRA `(.L_x_25) ;  /* 0x0000000000081947 */ /* 0x002fea0003800000 */
[----:B------:R-:W1:Y:S02]  /*1d80*/  SYNCS.PHASECHK.TRANS64.TRYWAIT P1, [R5+URZ], R4 ;  /* 0x00000004050075a7 */ /* 0x000e64000802017f */
[----:B-1----:R-:W-:Y:S05]  /*1d90*/  @!P1 BRA `(.L_x_26) ;  /* 0x000000a800fc9947 */ /* 0x002fea0003800000 */
.L_x_25:
[----:B------:R-:W-:Y:S01]  /*1da0*/  ULEA UR10, UR6, UR4, 0xc ;  /* 0x00000004060a7291 */ /* 0x000fe2000f8e603f */
[----:B------:R-:W-:Y:S01]  /*1db0*/  WARPGROUP.ARRIVE ;  /* 0x00000000000079c5 */ /* 0x000fe20000000000 */
[----:B------:R-:W-:Y:S01]  /*1dc0*/  ULEA UR8, UR6, UR5, 0xb ;  /* 0x0000000506087291 */ /* 0x000fe2000f8e583f */
[----:B------:R-:W-:Y:S01]  /*1dd0*/  UMOV UR13, 0x40000040 ;  /* 0x40000040000d7882 */ /* 0x000fe20000000000 */
[----:B------:R-:W-:-:S03]  /*1de0*/  UMOV UR15, 0x40000040 ;  /* 0x40000040000f7882 */ /* 0x000fc60000000000 */
[----:B------:R-:W-:Y:S02]  /*1df0*/  UMOV UR12, UR10 ;  /* 0x0000000a000c7c82 */ /* 0x000fe40008000000 */
[----:B------:R-:W-:Y:S02]  /*1e00*/  UMOV UR14, UR8 ;  /* 0x00000008000e7c82 */ /* 0x000fe40008000000 */
        /* <DEDUP_REMOVED lines=92> */
[----:B------:R-:W-:Y:S01]  /*23d0*/  BPT.TRAP 0x1 ;  /* 0x000000040000795c */ /* 0x000fe20000300000 */
.L_x_27:
[----:B------:R-:W-:-:S13]  /*23e0*/  ISETP.NE.AND P1, PT, R22, RZ, PT ;  /* 0x000000ff1600720c */ /* 0x000fda0003f25270 */
[----:B01----:R-:W-:-:S04]  /*23f0*/  @P1 IMAD R4, R3, 0x8, R6 ;  /* 0x0000000803041824 */ /* 0x003fc800078e0206 */
[----:B------:R-:W-:-:S05]  /*2400*/  @P1 VIADD R5, R4, 0x28 ;  /* 0x0000002804051836 */ /* 0x000fca0000000000 */
[----:B------:R-:W-:-:S04]  /*2410*/  @P1 PRMT R5, R152, 0x654, R5 ;  /* 0x0000065498051816 */ /* 0x000fc80000000005 */
[----:B------:R0:W-:Y:S01]  /*2420*/  @P1 SYNCS.ARRIVE.TRANS64.RED.A1T0 RZ, [R5+URZ], RZ ;  /* 0x000000ff05ff19a7 */ /* 0x0001e2000810043f */
[----:B------:R-:W-:-:S13]  /*2430*/  ISETP.GT.U32.AND P1, PT, R19, 0x1, PT ;  /* 0x000000011300780c */ /* 0x000fda0003f24070 */
[----:B0-----:R-:W-:Y:S05]  /*2440*/  @P1 BRA `(.L_x_28) ;  /* 0x0000000000041947 */ /* 0x001fea0003800000 */
[----:B------:R-:W-:Y:S01]  /*2450*/  BPT.TRAP 0x1 ;  /* 0x000000040000795c */ /* 0x000fe20000300000 */
.L_x_28:
[----:B------:R-:W-:Y:S01]  /*2460*/  UIADD3 UR6, UR6, 0x1, URZ ;  /* 0x0000000106067890 */ /* 0x000fe2000fffe03f */
[C---:B------:R-:W-:Y:S01]  /*2470*/  ISETP.GT.AND P2, PT, R0.reuse, 0x1, PT ;  /* 0x000000010000780c */ /* 0x040fe20003f44270 */
[----:B------:R-:W-:Y:S02]  /*2480*/  VIADD R3, R3, 0x1 ;  /* 0x0000000103037836 */ /* 0x000fe40000000000 */
[----:B------:R-:W-:Y:S01]  /*2490*/  UISETP.NE.AND UP0, UPT, UR6, 0x5, UPT ;  /* 0x000000050600788c */ /* 0x000fe2000bf05270 */
[----:B------:R-:W-:Y:S02]  /*24a0*/  VIADD R0, R0, 0xffffffff ;  /* 0xffffffff00007836 */ /* 0x000fe40000000000 */
[C---:B------:R-:W-:Y:S01]  /*24b0*/  ISETP.NE.AND P1, PT, R3.reuse, 0x5, PT ;  /* 0x000000050300780c */ /* 0x040fe20003f25270 */
[----:B------:R-:W-:Y:S02]  /*24c0*/  USEL UR7, URZ, 0x1, UP0 ;  /* 0x000000013f077887 */ /* 0x000fe40008000000 */
[----:B------:R-:W-:Y:S01]  /*24d0*/  USEL UR6, UR6, URZ, UP0 ;  /* 0x0000003f06067287 */ /* 0x000fe20008000000 */
[----:B------:R-:W-:-:S03]  /*24e0*/  SEL R3, R3, RZ, P1 ;  /* 0x000000ff03037207 */ /* 0x000fc60000800000 */
[----:B------:R-:W-:Y:S01]  /*24f0*/  LOP3.LUT R7, R7, UR7, RZ, 0x3c, !PT ;  /* 0x0000000707077c12 */ /* 0x000fe2000f8e3cff */
[----:B------:R-:W-:Y:S07]  /*2500*/  @P2 BRA `(.L_x_29) ;  /* 0xfffffff400e82947 */ /* 0x000fee000383ffff */
.L_x_22:
[----:B------:R-:W3:Y:S02]  /*2510*/  LDC R0, c[0x0][0x28c] ;  /* 0x0000a300ff007b82 */ /* 0x000ee40000000800 */
[----:B---3--:R-:W-:-:S13]  /*2520*/  ISETP.GE.AND P1, PT, R0, 0x1, PT ;  /* 0x000000010000780c */ /* 0x008fda0003f26270 */
[----:B------:R-:W-:Y:S05]  /*2530*/  @!P1 BRA `(.L_x_30) ;  /* 0x0000000000509947 */ /* 0x000fea0003800000 */
[----:B------:R-:W-:Y:S05]  /*2540*/  @!P0 BRA `(.L_x_31) ;  /* 0x0000000000048947 */ /* 0x000fea0003800000 */
[----:B------:R-:W-:Y:S01]  /*2550*/  BPT.TRAP 0x1 ;  /* 0x000000040000795c */ /* 0x000fe20000300000 */
.L_x_31:
[----:B------:R-:W-:Y:S01]  /*2560*/  ISETP.NE.AND P0, PT, R22, RZ, PT ;  /* 0x000000ff1600720c */ /* 0x000fe20003f05270 */
[----:B------:R-:W-:Y:S01]  /*2570*/  BSSY B0, `(.L_x_32) ;  /* 0x000000e000007945 */ /* 0x000fe20003800000 */
[----:B------:R-:W-:-:S11]  /*2580*/  ISETP.GT.U32.AND P1, PT, R19, 0x1, PT ;  /* 0x000000011300780c */ /* 0x000fd60003f24070 */
[----:B------:R-:W-:Y:S05]  /*2590*/  @!P0 BRA `(.L_x_33) ;  /* 0x00000000002c8947 */ /* 0x000fea0003800000 */
[----:B------:R-:W-:-:S04]  /*25a0*/  UISETP.LT.AND UP0, UPT, UR40, 0x1, UPT ;  /* 0x000000012800788c */ /* 0x000fc8000bf01270 */
[----:B------:R-:W-:-:S04]  /*25b0*/  USEL UR6, UR40, 0x1, UP0 ;  /* 0x0000000128067887 */ /* 0x000fc80008000000 */
[----:B------:R-:W-:-:S04]  /*25c0*/  UIADD3 UR6, UR39, UR40, -UR6 ;  /* 0x0000002827067290 */ /* 0x000fc8000fffe806 */
[----:B------:R-:W-:-:S04]  /*25d0*/  UIMAD.WIDE.U32 UR4, UR6, -0x33333333, URZ ;  /* 0xcccccccd060478a5 */ /* 0x000fc8000f8e003f */
[----:B------:R-:W-:-:S04]  /*25e0*/  USHF.R.U32.HI UR4, URZ, 0x2, UR5 ;  /* 0x000000023f047899 */ /* 0x000fc80008011605 */
[----:B------:R-:W-:-:S06]  /*25f0*/  UIMAD UR6, UR4, -0x5, UR6 ;  /* 0xfffffffb040678a4 */ /* 0x000fcc000f8e0206 */
[----:B------:R-:W-:-:S04]  /*2600*/  IMAD.U32 R3, RZ, RZ, UR6 ;  /* 0x00000006ff037e24 */ /* 0x000fc8000f8e00ff */
[----:B------:R-:W-:-:S04]  /*2610*/  IMAD R0, R3, 0x8, R6 ;  /* 0x0000000803007824 */ /* 0x000fc800078e0206 */
[----:B------:R-:W-:-:S05]  /*2620*/  VIADD R3, R0, 0x28 ;  /* 0x0000002800037836 */ /* 0x000fca0000000000 */
[----:B------:R-:W-:-:S04]  /*2630*/  PRMT R3, R152, 0x654, R3 ;  /* 0x0000065498037816 */ /* 0x000fc80000000003 */
[----:B------:R3:W-:Y:S03]  /*2640*/  SYNCS.ARRIVE.TRANS64.RED.A1T0 RZ, [R3+URZ], RZ ;  /* 0x000000ff03ff79a7 */ /* 0x0007e6000810043f */
.L_x_33:
[----:B------:R-:W-:Y:S05]  /*2650*/  BSYNC B0 ;  /* 0x0000000000007941 */ /* 0x000fea0003800000 */
.L_x_32:
[----:B------:R-:W-:Y:S05]  /*2660*/  @P1 BRA `(.L_x_30) ;  /* 0x0000000000041947 */ /* 0x000fea0003800000 */
[----:B------:R-:W-:Y:S01]  /*2670*/  BPT.TRAP 0x1 ;  /* 0x000000040000795c */ /* 0x000fe20000300000 */
.L_x_30:
[----:B------:R-:W4:Y:S01]  /*2680*/  LDC R6, c[0x0][0x288] ;  /* 0x0000a200ff067b82 */ /* 0x000f220000000800 */
[--C-:B------:R-:W-:Y:S01]  /*2690*/  SHF.R.U32.HI R0, RZ, 0x2, R18.reuse ;  /* 0x00000002ff007819 */ /* 0x100fe20000011612 */
[----:B------:R-:W-:Y:S01]  /*26a0*/  IMAD.SHL.U32 R13, R154, 0x80, RZ ;  /* 0x000000809a0d7824 */ /* 0x000fe200078e00ff */
[----:B01----:R-:W-:Y:S01]  /*26b0*/  SHF.R.U32.HI R5, RZ, 0x7, R18 ;  /* 0x00000007ff057819 */ /* 0x003fe20000011612 */
[----:B------:R-:W-:Y:S01]  /*26c0*/  UIADD3 UR39, UR40, UR39, URZ ;  /* 0x0000002728277290 */ /* 0x000fe2000fffe03f */
[----:B------:R-:W-:Y:S01]  /*26d0*/  LOP3.LUT R4, R18, 0x60, RZ, 0xc0, !PT ;  /* 0x0000006012047812 */ /* 0x000fe200078ec0ff */
[----:B------:R-:W-:Y:S01]  /*26e0*/  ULDC UR7, c[0x0][0x284] ;  /* 0x0000a10000077ab9 */ /* 0x000fe20000000800 */
[----:B---3--:R-:W-:Y:S01]  /*26f0*/  LOP3.LUT R3, R0, 0x7, RZ, 0xc0, !PT ;  /* 0x0000000700037812 */ /* 0x008fe200078ec0ff */
[----:B------:R-:W-:Y:S01]  /*2700*/  UISETP.GT.U32.AND UP0, UPT, UR39, 0x4, UPT ;  /* 0x000000042700788c */ /* 0x000fe2000bf04070 */
[----:B------:R-:W-:Y:S01]  /*2710*/  LOP3.LUT R0, R5, 0x1, RZ, 0xc0, !PT ;  /* 0x0000000105007812 */ /* 0x000fe200078ec0ff */
[----:B------:R-:W-:Y:S01]  /*2720*/  UISETP.GE.U32.AND UP1, UPT, UR40, 0x5, UPT ;  /* 0x000000052800788c */ /* 0x000fe2000bf26070 */
[----:B------:R-:W-:Y:S01]  /*2730*/  SHF.R.U32.HI R10, RZ, 0x1, R4 ;  /* 0x00000001ff0a7819 */ /* 0x000fe20000011604 */
[----:B------:R-:W-:Y:S01]  /*2740*/  UISETP.LT.U32.AND UP0, UPT, UR40, 0x5, UP0 ;  /* 0x000000052800788c */ /* 0x000fe20008701070 */
[----:B------:R-:W-:Y:S01]  /*2750*/  LOP3.LUT R4, R18, 0x3, RZ, 0xc0, !PT ;  /* 0x0000000312047812 */ /* 0x000fe200078ec0ff */
[----:B------:R-:W-:Y:S01]  /*2760*/  IMAD.SHL.U32 R8, R0, 0x40, RZ ;  /* 0x0000004000087824 */ /* 0x000fe200078e00ff */
[----:B------:R-:W-:Y:S01]  /*2770*/  IADD3 R5, RZ, -R10, -R3 ;  /* 0x8000000aff057210 */ /* 0x000fe20007ffe803 */
[----:B------:R-:W-:Y:S01]  /*2780*/  ULDC.64 UR8, c[0x0][0x5d0] ;  /* 0x0001740000087ab9 */ /* 0x000fe20000000a00 */
[----:B------:R-:W-:Y:S01]  /*2790*/  SHF.R.S32.HI R21, RZ, 0x1f, R23 ;  /* 0x0000001fff157819 */ /* 0x000fe20000011417 */
[----:B------:R-:W-:Y:S01]  /*27a0*/  UIMAD.WIDE.U32 UR4, UR39, -0x33333333, URZ ;  /* 0xcccccccd270478a5 */ /* 0x000fe2000f8e003f */
[----:B--2---:R-:W-:Y:S01]  /*27b0*/  LOP3.LUT R157, R8, 0x40, R3, 0xe2, !PT ;  /* 0x00000040089d7812 */ /* 0x004fe200078ee203 */
[----:B------:R-:W-:Y:S01]  /*27c0*/  IMAD R3, R0, -0x40, R5 ;  /* 0xffffffc000037824 */ /* 0x000fe200078e0205 */
[----:B------:R-:W-:Y:S01]  /*27d0*/  USEL UR6, URZ, 0x1, !UP0 ;  /* 0x000000013f067887 */ /* 0x000fe2000c000000 */
[----:B------:R-:W-:Y:S01]  /*27e0*/  IMAD.SHL.U32 R0, R153, 0x100, RZ ;  /* 0x0000010099007824 */ /* 0x000fe200078e00ff */
[----:B------:R-:W-:Y:S01]  /*27f0*/  USHF.R.U32.HI UR4, URZ, 0x2, UR5 ;  /* 0x000000023f047899 */ /* 0x000fe20008011605 */
[----:B----4-:R-:W-:Y:S01]  /*2800*/  IMAD R12, R4, -0x2, R6 ;  /* 0xfffffffe040c7824 */ /* 0x010fe200078e0206 */
[----:B------:R-:W-:Y:S01]  /*2810*/  ISETP.GE.AND P0, PT, R13, R6, PT ;  /* 0x000000060d00720c */ /* 0x000fe20003f06270 */
[----:B------:R-:W-:Y:S01]  /*2820*/  IMAD.SHL.U32 R6, R18, 0x2, RZ ;  /* 0x0000000212067824 */ /* 0x000fe200078e00ff */
[----:B------:R-:W-:Y:S01]  /*2830*/  ULOP3.LUT UR38, UR38, UR6, URZ, 0x3c, !UPT ;  /* 0x0000000626267292 */ /* 0x000fe2000f8e3c3f */
[----:B------:R-:W-:Y:S01]  /*2840*/  IMAD R4, R21, UR8, RZ ;  /* 0x0000000815047c24 */ /* 0x000fe2000f8e02ff */
[C---:B------:R-:W-:Y:S01]  /*2850*/  ISETP.GE.OR P0, PT, R0.reuse, UR7, P0 ;  /* 0x0000000700007c0c */ /* 0x040fe20008706670 */
[----:B------:R-:W-:Y:S01]  /*2860*/  IMAD.WIDE R8, R153, 0x100, RZ ;  /* 0x0000010099087825 */ /* 0x000fe200078e02ff */
[----:B------:R-:W-:Y:S01]  /*2870*/  LOP3.LUT R6, R13, 0x6, R6, 0xf8, !PT ;  /* 0x000000060d067812 */ /* 0x000fe200078ef806 */
[----:B------:R-:W-:Y:S01]  /*2880*/  UIMAD UR39, UR4, -0x5, UR39 ;  /* 0xfffffffb042778a4 */ /* 0x000fe2000f8e0227 */
[----:B------:R-:W-:Y:S01]  /*2890*/  IADD3 R3, -R0, UR7, R3 ;  /* 0x0000000700037c10 */ /* 0x000fe2000fffe103 */
[----:B------:R-:W-:Y:S01]  /*28a0*/  IMAD R11, R23, UR9, R4 ;  /* 0x00000009170b7c24 */ /* 0x000fe2000f8e0204 */
[----:B------:R-:W-:Y:S01]  /*28b0*/  SHF.R.S32.HI R7, RZ, 0x1f, R6 ;  /* 0x0000001fff077819 */ /* 0x000fe20000011406 */
[----:B------:R-:W-:Y:S01]  /*28c0*/  @UP1 ULOP3.LUT UR38, UR38, 0x1, UR4, 0x78, !UPT ;  /* 0x0000000126261892 */ /* 0x000fe2000f8e7804 */
[----:B------:R-:W-:Y:S01]  /*28d0*/  LOP3.LUT R157, R8, R157, R10, 0xfe, !PT ;  /* 0x0000009d089d7212 */ /* 0x000fe200078efe0a */
[----:B------:R-:W-:-:S02]  /*28e0*/  IMAD.IADD R0, R12, 0x1, -R13 ;  /* 0x000000010c007824 */ /* 0x000fc400078e0a0d */
[----:B------:R-:W-:-:S04]  /*28f0*/  IMAD.WIDE.U32 R4, R23, UR8, R6 ;  /* 0x0000000817047c25 */ /* 0x000fc8000f8e0006 */
[----:B------:R-:W-:Y:S02]  /*2900*/  IMAD.IADD R11, R5, 0x1, R11 ;  /* 0x00000001050b7824 */ /* 0x000fe400078e020b */
[----:B------:R-:W-:Y:S02]  /*2910*/  IMAD.MOV.U32 R153, RZ, RZ, -0x1 ;  /* 0xffffffffff997424 */ /* 0x000fe400078e00ff */
[----:B------:R-:W-:Y:S01]  /*2920*/  IMAD.MOV.U32 R10, RZ, RZ, R4 ;  /* 0x000000ffff0a7224 */ /* 0x000fe200078e0004 */
[----:B------:R-:W-:Y:S06]  /*2930*/  @P0 BRA `(.L_x_34) ;  /* 0x0000008000600947 */ /* 0x000fec0003800000 */
[----:B------:R-:W0:Y:S01]  /*2940*/  LDC.64 R4, c[0x0][0x5c8] ;  /* 0x00017200ff047b82 */ /* 0x000e220000000a00 */
[----:B-----5:R-:W-:Y:S01]  /*2950*/  FSETP.NEU.AND P0, PT, R156, RZ, PT ;  /* 0x000000ff9c00720b */ /* 0x020fe20003f0d000 */
[----:B------:R-:W-:Y:S01]  /*2960*/  BSSY B0, `(.L_x_34) ;  /* 0x0000815000007945 */ /* 0x000fe20003800000 */
[----:B------:R-:W-:-:S04]  /*2970*/  ISETP.GT.AND P3, PT, R3, RZ, PT ;  /* 0x000000ff0300720c */ /* 0x000fc80003f64270 */
[----:B------:R-:W-:Y:S01]  /*2980*/  ISETP.GT.AND P2, PT, R0, RZ, P3 ;  /* 0x000000ff0000720c */ /* 0x000fe20001f44270 */
[-C--:B0-----:R-:W-:Y:S02]  /*2990*/  IMAD R12, R9, R4.reuse, RZ ;  /* 0x00000004090c7224 */ /* 0x081fe400078e02ff */
[----:B------:R-:W-:-:S04]  /*29a0*/  IMAD.WIDE.U32 R170, R157, R4, R10 ;  /* 0x000000049daa7225 */ /* 0x000fc800078e000a */
[----:B------:R-:W-:-:S04]  /*29b0*/  IMAD R11, R157, R5, R12 ;  /* 0x000000059d0b7224 */ /* 0x000fc800078e020c */
[----:B------:R-:W-:Y:S01]  /*29c0*/  IMAD.IADD R173, R171, 0x1, R11 ;  /* 0x00000001abad7824 */ /* 0x000fe200078e020b */
[----:B------:R-:W-:Y:S06]  /*29d0*/  @!P0 BRA `(.L_x_35) ;  /* 0x0000005c00108947 */ /* 0x000fec0003800000 */
[----:B------:R-:W0:Y:S01]  /*29e0*/  LDC.64 R12, c[0x0][0x5b8] ;  /* 0x00016e00ff0c7b82 */ /* 0x000e220000000a00 */
[----:B------:R-:W-:-:S07]  /*29f0*/  ULDC.64 UR4, c[0x0][0x5c0] ;  /* 0x0001700000047ab9 */ /* 0x000fce0000000a00 */
[----:B------:R-:W1:Y:S08]  /*2a00*/  LDC.64 R14, c[0x0][0x5b0] ;  /* 0x00016c00ff0e7b82 */ /* 0x000e700000000a00 */
[----:B------:R-:W2:Y:S01]  /*2a10*/  LDC.64 R10, c[0x0][0x5a8] ;  /* 0x00016a00ff0a7b82 */ /* 0x000ea20000000a00 */
[----:B0-----:R-:W-:-:S04]  /*2a20*/  IMAD R20, R21, R12, RZ ;  /* 0x0000000c15147224 */ /* 0x001fc800078e02ff */
[C---:B------:R-:W-:Y:S02]  /*2a30*/  IMAD R13, R23.reuse, R13, R20 ;  /* 0x0000000d170d7224 */ /* 0x040fe400078e0214 */
[----:B------:R-:W-:-:S04]  /*2a40*/  IMAD.WIDE.U32 R20, R23, R12, R6 ;  /* 0x0000000c17147225 */ /* 0x000fc800078e0006 */
[-C--:B-1----:R-:W-:Y:S02]  /*2a50*/  IMAD R154, R9, R14.reuse, RZ ;  /* 0x0000000e099a7224 */ /* 0x082fe400078e02ff */
[----:B------:R-:W-:Y:S02]  /*2a60*/  IMAD.IADD R159, R21, 0x1, R13 ;  /* 0x00000001159f7824 */ /* 0x000fe400078e020d */
[----:B------:R-:W-:Y:S02]  /*2a70*/  IMAD.MOV.U32 R158, RZ, RZ, R20 ;  /* 0x000000ffff9e7224 */ /* 0x000fe400078e0014 */
[C---:B------:R-:W-:Y:S02]  /*2a80*/  IMAD R171, R157.reuse, R15, R154 ;  /* 0x0000000f9dab7224 */ /* 0x040fe400078e029a */
[----:B------:R-:W-:-:S04]  /*2a90*/  IMAD.WIDE.U32 R160, R157, R14, R158 ;  /* 0x0000000e9da07225 */ /* 0x000fc800078e009e */
[----:B------:R-:W-:Y:S01]  /*2aa0*/  IMAD.IADD R154, R161, 0x1, R171 ;  /* 0x00000001a19a7824 */ /* 0x000fe200078e02ab */
[----:B--2---:R-:W-:-:S04]  /*2ab0*/  LEA R162, P0, R160, R10, 0x2 ;  /* 0x0000000aa0a27211 */ /* 0x004fc800078010ff */
[----:B------:R-:W-:-:S05]  /*2ac0*/  LEA.HI.X R163, R160, R11, R154, 0x2, P0 ;  /* 0x0000000ba0a37211 */ /* 0x000fca00000f149a */
[----:B------:R0:W2:Y:S01]  /*2ad0*/  @P2 LDG.E.LTC128B R154, desc[UR36][R162.64] ;  /* 0x00000024a29a2981 */ /* 0x0000a2000c1e1920 */
[----:B------:R-:W-:Y:S01]  /*2ae0*/  LEA R160, P0, R170, UR4, 0x2 ;  /* 0x00000004aaa07c11 */ /* 0x000fe2000f8010ff */
[----:B------:R-:W-:Y:S01]  /*2af0*/  IMAD.WIDE.U32 R164, R157, R14, R6 ;  /* 0x0000000e9da47225 */ /* 0x000fe200078e0006 */
[----:B------:R-:W-:Y:S01]  /*2b00*/  ISETP.GT.AND P1, PT, R0, 0x1, P3 ;  /* 0x000000010000780c */ /* 0x000fe20001f24270 */
[----:B------:R-:W-:Y:S02]  /*2b10*/  BSSY B1, `(.L_x_36) ;  /* 0x0000011000017945 */ /* 0x000fe40003800000 */
[----:B------:R-:W-:Y:S02]  /*2b20*/  IMAD.IADD R165, R171, 0x1, R165 ;  /* 0x00000001aba57824 */ /* 0x000fe400078e02a5 */
[----:B------:R-:W-:Y:S01]  /*2b30*/  IMAD.WIDE.U32 R166, R23, R12, R164 ;  /* 0x0000000c17a67225 */ /* 0x000fe200078e00a4 */
[----:B0-----:R-:W-:-:S03]  /*2b40*/  SHF.L.U64.HI R163, R14, 0x3, R15 ;  /* 0x000000030ea37819 */ /* 0x001fc6000001020f */
[----:B------:R-:W-:Y:S01]  /*2b50*/  IMAD.SHL.U32 R162, R14, 0x8, RZ ;  /* 0x000000080ea27824 */ /* 0x000fe200078e00ff */
[----:B--2---:R-:W-:-:S05]  /*2b60*/  LOP3.LUT R161, R154, 0xffffe000, RZ, 0xc0, !PT ;  /* 0xffffe0009aa17812 */ /* 0x004fca00078ec0ff */
[----:B------:R-:W-:Y:S01]  /*2b70*/  FMUL R169, R161, R156 ;  /* 0x0000009ca1a97220 */ /* 0x000fe20000400000 */
[----:B------:R-:W-:Y:S01]  /*2b80*/  LEA.HI.X R161, R170, UR5, R173, 0x2, P0 ;  /* 0x00000005aaa17c11 */ /* 0x000fe200080f14ad */
[----:B------:R-:W-:Y:S01]  /*2b90*/  IMAD.WIDE.U32 R172, R157, R14, R162 ;  /* 0x0000000e9dac7225 */ /* 0x000fe200078e00a2 */
[----:B------:R-:W-:-:S03]  /*2ba0*/  LEA R164, P0, R166, R10, 0x2 ;  /* 0x0000000aa6a47211 */ /* 0x000fc600078010ff */
[----:B------:R-:W-:Y:S01]  /*2bb0*/  FFMA R169, R88, R155, R169 ;  /* 0x0000009b58a97223 */ /* 0x000fe200000000a9 */
[----:B------:R-:W-:-:S04]  /*2bc0*/  IMAD.IADD R88, R13, 0x1, R167 ;  /* 0x000000010d587824 */ /* 0x000fc800078e02a7 */
[----:B------:R-:W-:Y:S02]  /*2bd0*/  F2FP.TF32.F32.PACK_B R169, R169 ;  /* 0x000000a9ffa9723e */ /* 0x000fe400024050ff */
[----:B------:R-:W-:-:S03]  /*2be0*/  LEA.HI.X R165, R166, R11, R88, 0x2, P0 ;  /* 0x0000000ba6a57211 */ /* 0x000fc600000f1458 */
[----:B------:R0:W-:Y:S01]  /*2bf0*/  @P2 STG.E desc[UR36][R160.64], R169 ;  /* 0x000000a9a0002986 */ /* 0x0001e2000c101924 */
[----:B------:R-:W-:Y:S05]  /*2c00*/  @!P1 BRA `(.L_x_37) ;  /* 0x0000000000049947 */ /* 0x000fea0003800000 */
[----:B------:R1:W5:Y:S02]  /*2c10*/  LDG.E.LTC128B R154, desc[UR36][R164.64+0x4] ;  /* 0x00000424a49a7981 */ /* 0x000364000c1e1920 */
.L_x_37:
[----:B------:R-:W-:Y:S05]  /*2c20*/  BSYNC B1 ;  /* 0x0000000000017941 */ /* 0x000fea0003800000 */
.L_x_36:
[----:B-----5:R-:W-:Y:S01]  /*2c30*/  LOP3.LUT R167, R154, 0xffffe000, RZ, 0xc0, !PT ;  /* 0xffffe0009aa77812 */ /* 0x020fe200078ec0ff */
[----:B------:R-:W-:Y:S01]  /*2c40*/  IMAD.IADD R171, R171, 0x1, R173 ;  /* 0x00000001abab7824 */ /* 0x000fe200078e02ad */
[----:B------:R-:W-:Y:S02]  /*2c50*/  ISETP.GT.AND P0, PT, R3, 0x8, PT ;  /* 0x000000080300780c */ /* 0x000fe40003f04270 */
[----:B------:R-:W-:Y:S01]  /*2c60*/  IADD3 R166, P4, R20, R172, RZ ;  /* 0x000000ac14a67210 */ /* 0x000fe20007f9e0ff */
[----:B------:R-:W-:Y:S01]  /*2c70*/  FMUL R88, R167, R156 ;  /* 0x0000009ca7587220 */ /* 0x000fe20000400000 */
[----:B------:R-:W-:-:S03]  /*2c80*/  ISETP.GT.AND P2, PT, R0, RZ, P0 ;  /* 0x000000ff0000720c */ /* 0x000fc60000744270 */
[----:B------:R-:W-:Y:S01]  /*2c90*/  FFMA R175, R89, R155, R88 ;  /* 0x0000009b59af7223 */ /* 0x000fe20000000058 */
[----:B------:R-:W-:Y:S01]  /*2ca0*/  IMAD.X R167, R171, 0x1, R159, P4 ;  /* 0x00000001aba77824 */ /* 0x000fe200020e069f */
[----:B------:R-:W-:-:S03]  /*2cb0*/  LEA R88, P4, R166, R10, 0x2 ;  /* 0x0000000aa6587211 */ /* 0x000fc600078810ff */
[----:B------:R-:W-:Y:S02]  /*2cc0*/  F2FP.TF32.F32.PACK_B R175, R175 ;  /* 0x000000afffaf723e */ /* 0x000fe400024050ff */
[----:B------:R-:W-:-:S03]  /*2cd0*/  LEA.HI.X R89, R166, R11, R167, 0x2, P4 ;  /* 0x0000000ba6597211 */ /* 0x000fc600020f14a7 */
[----:B------:R2:W-:Y:S04]  /*2ce0*/  @P1 STG.E desc[UR36][R160.64+0x4], R175 ;  /* 0x000004afa0001986 */ /* 0x0005e8000c101924 */
[----:B------:R3:W0:Y:S01]  /*2cf0*/  @P2 LDG.E.LTC128B R154, desc[UR36][R88.64] ;  /* 0x00000024589a2981 */ /* 0x000622000c1e1920 */
[----:B------:R-:W-:Y:S01]  /*2d00*/  IMAD.SHL.U32 R167, R4, 0x20, RZ ;  /* 0x0000002004a77824 */ /* 0x000fe200078e00ff */
[----:B------:R-:W-:Y:S01]  /*2d10*/  IADD3 R172, P1, R6, R172, RZ ;  /* 0x000000ac06ac7210 */ /* 0x000fe20007f3e0ff */
[----:B------:R-:W-:Y:S03]  /*2d20*/  BSSY B1, `(.L_x_38) ;  /* 0x0000011000017945 */ /* 0x000fe60003800000 */
[----:B------:R-:W-:Y:S01]  /*2d30*/  IADD3 R170, P4, R167, R160, RZ ;  /* 0x000000a0a7aa7210 */ /* 0x000fe20007f9e0ff */
[----:B------:R-:W-:Y:S01]  /*2d40*/  IMAD.X R173, R7, 0x1, R171, P1 ;  /* 0x0000000107ad7824 */ /* 0x000fe200008e06ab */
[----:B------:R-:W-:Y:S01]  /*2d50*/  ISETP.GT.AND P1, PT, R0, 0x1, P0 ;  /* 0x000000010000780c */ /* 0x000fe20000724270 */
[----:B------:R-:W-:-:S03]  /*2d60*/  IMAD.WIDE.U32 R172, R23, R12, R172 ;  /* 0x0000000c17ac7225 */ /* 0x000fc600078e00ac */
[----:B---3--:R-:W-:Y:S02]  /*2d70*/  LEA R88, P5, R172, R10, 0x2 ;  /* 0x0000000aac587211 */ /* 0x008fe400078a10ff */
[----:B0-----:R-:W-:-:S05]  /*2d80*/  LOP3.LUT R169, R154, 0xffffe000, RZ, 0xc0, !PT ;  /* 0xffffe0009aa97812 */ /* 0x001fca00078ec0ff */
[----:B------:R-:W-:-:S04]  /*2d90*/  FMUL R169, R169, R156 ;  /* 0x0000009ca9a97220 */ /* 0x000fc80000400000 */
[----:B------:R-:W-:Y:S01]  /*2da0*/  FFMA R177, R90, R155, R169 ;  /* 0x0000009b5ab17223 */ /* 0x000fe200000000a9 */
[----:B------:R-:W-:Y:S01]  /*2db0*/  SHF.L.U64.HI R169, R4, 0x5, R5 ;  /* 0x0000000504a97819 */ /* 0x000fe20000010205 */
[----:B------:R-:W-:-:S03]  /*2dc0*/  IMAD.IADD R90, R13, 0x1, R173 ;  /* 0x000000010d5a7824 */ /* 0x000fc600078e02ad */
[----:B------:R-:W-:Y:S01]  /*2dd0*/  F2FP.TF32.F32.PACK_B R177, R177 ;  /* 0x000000b1ffb1723e */ /* 0x000fe200024050ff */
[----:B------:R-:W-:Y:S01]  /*2de0*/  IMAD.X R171, R169, 0x1, R161, P4 ;  /* 0x00000001a9ab7824 */ /* 0x000fe200020e06a1 */
[----:B------:R-:W-:-:S04]  /*2df0*/  LEA.HI.X R89, R172, R11, R90, 0x2, P5 ;  /* 0x0000000bac597211 */ /* 0x000fc800028f145a */
[----:B------:R2:W-:Y:S01]  /*2e00*/  @P2 STG.E desc[UR36][R170.64], R177 ;  /* 0x000000b1aa002986 */ /* 0x0005e2000c101924 */
[----:B------:R-:W-:Y:S05]  /*2e10*/  @!P1 BRA `(.L_x_39) ;  /* 0x0000000000049947 */ /* 0x000fea0003800000 */
[----:B------:R0:W5:Y:S02]  /*2e20*/  LDG.E.LTC128B R154, desc[UR36][R88.64+0x4] ;  /* 0x00000424589a7981 */ /* 0x000164000c1e1920 */
.L_x_39:
[----:B------:R-:W-:Y:S05]  /*2e30*/  BSYNC B1 ;  /* 0x0000000000017941 */ /* 0x000fea0003800000 */
.L_x_38:
[----:B-----5:R-:W-:Y:S01]  /*2e40*/  LOP3.LUT R173, R154, 0xffffe000, RZ, 0xc0, !PT ;  /* 0xffffe0009aad7812 */ /* 0x020fe200078ec0ff */
[----:B------:R-:W-:Y:S01]  /*2e50*/  BSSY B1, `(.L_x_40) ;  /* 0x000000a000017945 */ /* 0x000fe20003800000 */
[----:B------:R-:W-:-:S03]  /*2e60*/  ISETP.GT.AND P2, PT, R0, 0x8, P3 ;  /* 0x000000080000780c */ /* 0x000fc60001f44270 */
[----:B------:R-:W-:-:S04]  /*2e70*/  FMUL R90, R173, R156 ;  /* 0x0000009cad5a7220 */ /* 0x000fc80000400000 */
[----:B------:R-:W-:Y:S01]  /*2e80*/  FFMA R173, R91, R155, R90 ;  /* 0x0000009b5bad7223 */ /* 0x000fe2000000005a */
[----:B------:R-:W-:Y:S02]  /*2e90*/  @P1 IMAD.MOV.U32 R90, RZ, RZ, R170 ;  /* 0x000000ffff5a1224 */ /* 0x000fe400078e00aa */
[----:B------:R-:W-:Y:S02]  /*2ea0*/  @P1 IMAD.MOV.U32 R91, RZ, RZ, R171 ;  /* 0x000000ffff5b1224 */ /* 0x000fe400078e00ab */
[----:B------:R-:W-:-:S05]  /*2eb0*/  F2FP.TF32.F32.PACK_B R173, R173 ;  /* 0x000000adffad723e */ /* 0x000fca00024050ff */
[----:B------:R3:W-:Y:S01]  /*2ec0*/  @P1 STG.E desc[UR36][R90.64+0x4], R173 ;  /* 0x000004ad5a001986 */ /* 0x0007e2000c101924 */
[----:B------:R-:W-:Y:S05]  /*2ed0*/  @!P2 BRA `(.L_x_41) ;  /* 0x000000000004a947 */ /* 0x000fea0003800000 */
[----:B------:R4:W5:Y:S02]  /*2ee0*/  LDG.E.LTC128B R154, desc[UR36][R164.64+0x20] ;  /* 0x00002024a49a7981 */ /* 0x000964000c1e1920 */
.L_x_41:
[----:B------:R-:W-:Y:S05]  /*2ef0*/  BSYNC B1 ;  /* 0x0000000000017941 */ /* 0x000fea0003800000 */
.L_x_40:
[----:B---3-5:R-:W-:Y:S01]  /*2f00*/  LOP3.LUT R91, R154, 0xffffe000, RZ, 0xc0, !PT ;  /* 0xffffe0009a5b7812 */ /* 0x028fe200078ec0ff */
[----:B------:R-:W-:Y:S01]  /*2f10*/  @P2 IMAD.MOV.U32 R90, RZ, RZ, R160 ;  /* 0x000000ffff5a2224 */ /* 0x000fe200078e00a0 */
[----:B------:R-:W-:Y:S01]  /*2f20*/  ISETP.GT.AND P1, PT, R0, 0x9, P3 ;  /* 0x000000090000780c */ /* 0x000fe20001f24270 */
[----:B------:R-:W-:Y:S02]  /*2f30*/  BSSY B1, `(.L_x_42) ;  /* 0x0000008000017945 */ /* 0x000fe40003800000 */
[----:B------:R-:W-:-:S04]  /*2f40*/  FMUL R91, R91, R156 ;  /* 0x0000009c5b5b7220 */ /* 0x000fc80000400000 */
[----:B------:R-:W-:Y:S01]  /*2f50*/  FFMA R173, R92, R155, R91 ;  /* 0x0000009b5cad7223 */ /* 0x000fe2000000005b */
[----:B------:R-:W-:-:S04]  /*2f60*/  @P2 IMAD.MOV.U32 R91, RZ, RZ, R161 ;  /* 0x000000ffff5b2224 */ /* 0x000fc800078e00a1 */
[----:B------:R-:W-:-:S05]  /*2f70*/  F2FP.TF32.F32.PACK_B R173, R173 ;  /* 0x000000adffad723e */ /* 0x000fca00024050ff */
[----:B------:R3:W-:Y:S01]  /*2f80*/  @P2 STG.E desc[UR36][R90.64+0x20], R173 ;  /* 0x000020ad5a002986 */ /* 0x0007e2000c101924 */
[----:B------:R-:W-:Y:S05]  /*2f90*/  @!P1 BRA `(.L_x_43) ;  /* 0x0000000000049947 */ /* 0x000fea0003800000 */
[----:B------:R0:W5:Y:S02]  /*2fa0*/  LDG.E.LTC128B R154, desc[UR36][R164.64+0x24] ;  /* 0x00002424a49a7981 */ /* 0x000164000c1e1920 */
.L_x_43:
[----:B------:R-:W-:Y:S05]  /*2fb0*/  BSYNC B1 ;  /* 0x0000000000017941 */ /* 0x000fea0003800000 */
.L_x_42:
[----:B---3-5:R-:W-:Y:S01]  /*2fc0*/  LOP3.LUT R91, R154, 0xffffe000, RZ, 0xc0, !PT ;  /* 0xffffe0009a5b7812 */ /* 0x028fe200078ec0ff */
[----:B------:R-:W-:Y:S01]  /*2fd0*/  BSSY B1, `(.L_x_44) ;  /* 0x000000a000017945 */ /* 0x000fe20003800000 */
[----:B------:R-:W-:-:S03]  /*2fe0*/  ISETP.GT.AND P2, PT, R0, 0x8, P0 ;  /* 0x000000080000780c */ /* 0x000fc60000744270 */
[----:B------:R-:W-:Y:S01]  /*2ff0*/  FMUL R90, R91, R156 ;  /* 0x0000009c5b5a7220 */ /* 0x000fe20000400000 */
[----:B------:R-:W-:-:S03]  /*3000*/  @P1 IMAD.MOV.U32 R91, RZ, RZ, R161 ;  /* 0x000000ffff5b1224 */ /* 0x000fc600078e00a1 */
[----:B------:R-:W-:Y:S01]  /*3010*/  FFMA R93, R93, R155, R90 ;  /* 0x0000009b5d5d7223 */ /* 0x000fe2000000005a */
[----:B------:R-:W-:-:S04]  /*3020*/  @P1 IMAD.MOV.U32 R90, RZ, RZ, R160 ;  /* 0x000000ffff5a1224 */ /* 0x000fc800078e00a0 */
[----:B------:R-:W-:-:S05]  /*3030*/  F2FP.TF32.F32.PACK_B R93, R93 ;  /* 0x0000005dff5d723e */ /* 0x000fca00024050ff */
[----:B------:R3:W-:Y:S01]  /*3040*/  @P1 STG.E desc[UR36][R90.64+0x24], R93 ;  /* 0x0000245d5a001986 */ /* 0x0007e2000c101924 */
[----:B------:R-:W-:Y:S05]  /*3050*/  @!P2 BRA `(.L_x_45) ;  /* 0x000000000004a947 */ /* 0x000fea0003800000 */
[----:B------:R0:W5:Y:S02]  /*3060*/  LDG.E.LTC128B R154, desc[UR36][R88.64+0x20] ;  /* 0x00002024589a7981 */ /* 0x000164000c1e1920 */
.L_x_45:
[----:B------:R-:W-:Y:S05]  /*3070*/  BSYNC B1 ;  /* 0x0000000000017941 */ /* 0x000fea0003800000 */
.L_x_44:
        /* <DEDUP_REMOVED lines=11> */
.L_x_47:
[----:B------:R-:W-:Y:S05]  /*3130*/  BSYNC B1 ;  /* 0x0000000000017941 */ /* 0x000fea0003800000 */
.L_x_46:
        /* <DEDUP_REMOVED lines=11> */
.L_x_49:
[----:B------:R-:W-:Y:S05]  /*31f0*/  BSYNC B1 ;  /* 0x0000000000017941 */ /* 0x000fea0003800000 */
.L_x_48:
        /* <DEDUP_REMOVED lines=11> */
.L_x_51:
[----:B------:R-:W-:Y:S05]  /*32b0*/  BSYNC B1 ;  /* 0x0000000000017941 */ /* 0x000fea0003800000 */
.L_x_50:
        /* <DEDUP_REMOVED lines=11> */
.L_x_53:
[----:B------:R-:W-:Y:S05]  /*3370*/  BSYNC B1 ;  /* 0x0000000000017941 */ /* 0x000fea0003800000 */
.L_x_52:
        /* <DEDUP_REMOVED lines=11> */
.L_x_55:
[----:B------:R-:W-:Y:S05]  /*3430*/  BSYNC B1 ;  /* 0x0000000000017941 */ /* 0x000fea0003800000 */
.L_x_54:
        /* <DEDUP_REMOVED lines=11> */
.L_x_57:
[----:B------:R-:W-:Y:S05]  /*34f0*/  BSYNC B1 ;  /* 0x0000000000017941 */ /* 0x000fea0003800000 */
.L_x_56:
        /* <DEDUP_REMOVED lines=11> */
.L_x_59:
[----:B------:R-:W-:Y:S05]  /*35b0*/  BSYNC B1 ;  /* 0x0000000000017941 */ /* 0x000fea0003800000 */
.L_x_58:
        /* <DEDUP_REMOVED lines=11> */
.L_x_61:
[----:B------:R-:W-:Y:S05]  /*3670*/  BSYNC B1 ;  /* 0x0000000000017941 */ /* 0x000fea0003800000 */
.L_x_60:
        /* <DEDUP_REMOVED lines=11> */
.L_x_63:
[----:B------:R-:W-:Y:S05]  /*3730*/  BSYNC B1 ;  /* 0x0000000000017941 */ /* 0x000fea0003800000 */
.L_x_62:
        /* <DEDUP_REMOVED lines=11> */
.L_x_65:
[----:B------:R-:W-:Y:S05]  /*37f0*/  BSYNC B1 ;  /* 0x0000000000017941 */ /* 0x000fea0003800000 */
.L_x_64:
        /* <DEDUP_REMOVED lines=11> */
.L_x_67:
[----:B------:R-:W-:Y:S05]  /*38b0*/  BSYNC B1 ;  /* 0x0000000000017941 */ /* 0x000fea0003800000 */
.L_x_66:
        /* <DEDUP_REMOVED lines=11> */
.L_x_69:
[----:B------:R-:W-:Y:S05]  /*3970*/  BSYNC B1 ;  /* 0x0000000000017941 */ /* 0x000fea0003800000 */
.L_x_68:
        /* <DEDUP_REMOVED lines=11> */
.L_x_71:
[----:B------:R-:W-:Y:S05]  /*3a30*/  BSYNC B1 ;  /* 0x0000000000017941 */ /* 0x000fea0003800000 */
.L_x_70:
        /* <DEDUP_REMOVED lines=11> */
.L_x_73:
[----:B------:R-:W-:Y:S05]  /*3af0*/  BSYNC B1 ;  /* 0x0000000000017941 */ /* 0x000fea0003800000 */
.L_x_72:
        /* <DEDUP_REMOVED lines=11> */
.L_x_75:
[----:B------:R-:W-:Y:S05]  /*3bb0*/  BSYNC B1 ;  /* 0x0000000000017941 */ /* 0x000fea0003800000 */
.L_x_74:
        /* <DEDUP_REMOVED lines=11> */
.L_x_77:
[----:B------:R-:W-:Y:S05]  /*3c70*/  BSYNC B1 ;  /* 0x0000000000017941 */ /* 0x000fea0003800000 */
.L_x_76:
        /* <DEDUP_REMOVED lines=11> */
.L_x_79:
[----:B------:R-:W-:Y:S05]  /*3d30*/  BSYNC B1 ;  /* 0x0000000000017941 */ /* 0x000fea0003800000 */
.L_x_78:
        /* <DEDUP_REMOVED lines=11> */
.L_x_81:
[----:B------:R-:W-:Y:S05]  /*3df0*/  BSYNC B1 ;  /* 0x0000000000017941 */ /* 0x000fea0003800000 */
.L_x_80:
        /* <DEDUP_REMOVED lines=11> */
.L_x_83:
[----:B------:R-:W-:Y:S05]  /*3eb0*/  BSYNC B1 ;  /* 0x0000000000017941 */ /* 0x000fea0003800000 */
.L_x_82:
        /* <DEDUP_REMOVED lines=11> */
.L_x_85:
[----:B------:R-:W-:Y:S05]  /*3f70*/  BSYNC B1 ;  /* 0x0000000000017941 */ /* 0x000fea0003800000 */
.L_x_84:
        /* <DEDUP_REMOVED lines=11> */
.L_x_87:
[----:B------:R-:W-:Y:S05]  /*4030*/  BSYNC B1 ;  /* 0x0000000000017941 */ /* 0x000fea0003800000 */
.L_x_86:
        /* <DEDUP_REMOVED lines=11> */
.L_x_89:
[----:B------:R-:W-:Y:S05]  /*40f0*/  BSYNC B1 ;  /* 0x0000000000017941 */ /* 0x000fea0003800000 */
.L_x_88:
        /* <DEDUP_REMOVED lines=11> */
.L_x_91:
[----:B------:R-:W-:Y:S05]  /*41b0*/  BSYNC B1 ;  /* 0x0000000000017941 */ /* 0x000fea0003800000 */
.L_x_90:
        /* <DEDUP_REMOVED lines=11> */
.L_x_93:
[----:B------:R-:W-:Y:S05]  /*4270*/  BSYNC B1 ;  /* 0x0000000000017941 */ /* 0x000fea0003800000 */
.L_x_92:
        /* <DEDUP_REMOVED lines=11> */
.L_x_95:
[----:B------:R-:W-:Y:S05]  /*4330*/  BSYNC B1 ;  /* 0x0000000000017941 */ /* 0x000fea0003800000 */
.L_x_94:
        /* <DEDUP_REMOVED lines=11> */
.L_x_97:
[----:B------:R-:W-:Y:S05]  /*43f0*/  BSYNC B1 ;  /* 0x0000000000017941 */ /* 0x000fea0003800000 */
.L_x_96:
        /* <DEDUP_REMOVED lines=11> */
.L_x_99:
[----:B------:R-:W-:Y:S05]  /*44b0*/  BSYNC B1 ;  /* 0x0000000000017941 */ /* 0x000fea0003800000 */
.L_x_98:
        /* <DEDUP_REMOVED lines=11> */
.L_x_101:
[----:B------:R-:W-:Y:S05]  /*4570*/  BSYNC B1 ;  /* 0x0000000000017941 */ /* 0x000fea0003800000 */
.L_x_100:
        /* <DEDUP_REMOVED lines=11> */
.L_x_103:
[----:B------:R-:W-:Y:S05]  /*4630*/  BSYNC B1 ;  /* 0x0000000000017941 */ /* 0x000fea0003800000 */
.L_x_102:
        /* <DEDUP_REMOVED lines=11> */
.L_x_105:
[----:B------:R-:W-:Y:S05]  /*46f0*/  BSYNC B1 ;  /* 0x0000000000017941 */ /* 0x000fea0003800000 */
.L_x_104:
        /* <DEDUP_REMOVED lines=11> */
.L_x_107:
[----:B------:R-:W-:Y:S05]  /*47b0*/  BSYNC B1 ;  /* 0x0000000000017941 */ /* 0x000fea0003800000 */
.L_x_106:
        /* <DEDUP_REMOVED lines=11> */
.L_x_109:
[----:B------:R-:W-:Y:S05]  /*4870*/  BSYNC B1 ;  /* 0x0000000000017941 */ /* 0x000fea0003800000 */
.L_x_108:
        /* <DEDUP_REMOVED lines=11> */
.L_x_111:
[----:B------:R-:W-:Y:S05]  /*4930*/  BSYNC B1 ;  /* 0x0000000000017941 */ /* 0x000fea0003800000 */
.L_x_110:
        /* <DEDUP_REMOVED lines=11> */
.L_x_113:
[----:B------:R-:W-:Y:S05]  /*49f0*/  BSYNC B1 ;  /* 0x0000000000017941 */ /* 0x000fea0003800000 */
.L_x_112:
        /* <DEDUP_REMOVED lines=11> */
.L_x_115:
[----:B------:R-:W-:Y:S05]  /*4ab0*/  BSYNC B1 ;  /* 0x0000000000017941 */ /* 0x000fea0003800000 */
.L_x_114:
        /* <DEDUP_REMOVED lines=11> */
.L_x_117:
[----:B------:R-:W-:Y:S05]  /*4b70*/  BSYNC B1 ;  /* 0x0000000000017941 */ /* 0x000fea0003800000 */
.L_x_116:
        /* <DEDUP_REMOVED lines=11> */
.L_x_119:
[----:B------:R-:W-:Y:S05]  /*4c30*/  BSYNC B1 ;  /* 0x0000000000017941 */ /* 0x000fea0003800000 */
.L_x_118:
        /* <DEDUP_REMOVED lines=11> */
.L_x_121:
[----:B------:R-:W-:Y:S05]  /*4cf0*/  BSYNC B1 ;  /* 0x0000000000017941 */ /* 0x000fea0003800000 */
.L_x_120:
        /* <DEDUP_REMOVED lines=11> */
.L_x_123:
[----:B------:R-:W-:Y:S05]  /*4db0*/  BSYNC B1 ;  /* 0x0000000000017941 */ /* 0x000fea0003800000 */
.L_x_122:
        /* <DEDUP_REMOVED lines=11> */
.L_x_125:
[----:B------:R-:W-:Y:S05]  /*4e70*/  BSYNC B1 ;  /* 0x0000000000017941 */ /* 0x000fea0003800000 */
.L_x_124:
        /* <DEDUP_REMOVED lines=11> */
.L_x_127:
[----:B------:R-:W-:Y:S05]  /*4f30*/  BSYNC B1 ;  /* 0x0000000000017941 */ /* 0x000fea0003800000 */
.L_x_126:
        /* <DEDUP_REMOVED lines=11> */
.L_x_129:
[----:B------:R-:W-:Y:S05]  /*4ff0*/  BSYNC B1 ;  /* 0x0000000000017941 */ /* 0x000fea0003800000 */
.L_x_128:
        /* <DEDUP_REMOVED lines=11> */
.L_x_131:
[----:B------:R-:W-:Y:S05]  /*50b0*/  BSYNC B1 ;  /* 0x0000000000017941 */ /* 0x000fea0003800000 */
.L_x_130:
        /* <DEDUP_REMOVED lines=11> */
.L_x_133:
[----:B------:R-:W-:Y:S05]  /*5170*/  BSYNC B1 ;  /* 0x0000000000017941 */ /* 0x000fea0003800000 */
.L_x_132:
        /* <DEDUP_REMOVED lines=11> */
.L_x_135:
[----:B------:R-:W-:Y:S05]  /*5230*/  BSYNC B1 ;  /* 0x0000000000017941 */ /* 0x000fea0003800000 */
.L_x_134:
        /* <DEDUP_REMOVED lines=11> */
.L_x_137:
[----:B------:R-:W-:Y:S05]  /*52f0*/  BSYNC B1 ;  /* 0x0000000000017941 */ /* 0x000fea0003800000 */
.L_x_136:
        /* <DEDUP_REMOVED lines=11> */
.L_x_139:
[----:B------:R-:W-:Y:S05]  /*53b0*/  BSYNC B1 ;  /* 0x0000000000017941 */ /* 0x000fea0003800000 */
.L_x_138:
        /* <DEDUP_REMOVED lines=11> */
.L_x_141:
[----:B------:R-:W-:Y:S05]  /*5470*/  BSYNC B1 ;  /* 0x0000000000017941 */ /* 0x000fea0003800000 */
.L_x_140:
        /* <DEDUP_REMOVED lines=11> */
.L_x_143:
[----:B------:R-:W-:Y:S05]  /*5530*/  BSYNC B1 ;  /* 0x0000000000017941 */ /* 0x000fea0003800000 */
.L_x_142:
        /* <DEDUP_REMOVED lines=11> */
.L_x_145:
[----:B------:R-:W-:Y:S05]  /*55f0*/  BSYNC B1 ;  /* 0x0000000000017941 */ /* 0x000fea0003800000 */
.L_x_144:
        /* <DEDUP_REMOVED lines=11> */
.L_x_147:
[----:B------:R-:W-:Y:S05]  /*56b0*/  BSYNC B1 ;  /* 0x0000000000017941 */ /* 0x000fea0003800000 */
.L_x_146:
        /* <DEDUP_REMOVED lines=11> */
.L_x_149:
[----:B------:R-:W-:Y:S05]  /*5770*/  BSYNC B1 ;  /* 0x0000000000017941 */ /* 0x000fea0003800000 */
.L_x_148:
        /* <DEDUP_REMOVED lines=11> */
.L_x_151:
[----:B------:R-:W-:Y:S05]  /*5830*/  BSYNC B1 ;  /* 0x0000000000017941 */ /* 0x000fea0003800000 */
.L_x_150:
        /* <DEDUP_REMOVED lines=11> */
.L_x_153:
[----:B------:R-:W-:Y:S05]  /*58f0*/  BSYNC B1 ;  /* 0x0000000000017941 */ /* 0x000fea0003800000 */
.L_x_152:
        /* <DEDUP_REMOVED lines=11> */
.L_x_155:
[----:B------:R-:W-:Y:S05]  /*59b0*/  BSYNC B1 ;  /* 0x0000000000017941 */ /* 0x000fea0003800000 */
.L_x_154:
        /* <DEDUP_REMOVED lines=11> */
.L_x_157:
[----:B------:R-:W-:Y:S05]  /*5a70*/  BSYNC B1 ;  /* 0x0000000000017941 */ /* 0x000fea0003800000 */
.L_x_156:
[----:B---3-5:R-:W-:Y:S01]  /*5a80*/  LOP3.LUT R91, R154, 0xffffe000, RZ, 0xc0, !PT ;  /* 0xffffe0009a5b7812 */ /* 0x028fe200078ec0ff */
[----:B------:R-:W-:Y:S01]  /*5a90*/  @P2 IMAD.MOV.U32 R8, RZ, RZ, R170 ;  /* 0x000000ffff082224 */ /* 0x000fe200078e00aa */
[----:B------:R-:W-:Y:S01]  /*5aa0*/  IADD3 R157, P1, R157, 0x80, RZ ;  /* 0x000000809d9d7810 */ /* 0x000fe20007f3e0ff */
[----:B------:R-:W-:Y:S02]  /*5ab0*/  BSSY B1, `(.L_x_158) ;  /* 0x000000b000017945 */ /* 0x000fe40003800000 */
[----:B------:R-:W-:Y:S02]  /*5ac0*/  FMUL R91, R91, R156 ;  /* 0x0000009c5b5b7220 */ /* 0x000fe40000400000 */
[----:B------:R-:W-:Y:S01]  /*5ad0*/  IMAD.X R9, RZ, RZ, R9, P1 ;  /* 0x000000ffff097224 */ /* 0x000fe200008e0609 */
[----:B------:R-:W-:Y:S01]  /*5ae0*/  ISETP.GT.AND P1, PT, R0, 0x79, P0 ;  /* 0x000000790000780c */ /* 0x000fe20000724270 */
[----:B------:R-:W-:Y:S02]  /*5af0*/  FFMA R91, R150, R155, R91 ;  /* 0x0000009b965b7223 */ /* 0x000fe4000000005b */
[----:B------:R-:W-:-:S02]  /*5b00*/  IMAD R90, R9, R14, RZ ;  /* 0x0000000e095a7224 */ /* 0x000fc400078e02ff */
[----:B------:R-:W-:Y:S01]  /*5b10*/  @P2 IMAD.MOV.U32 R9, RZ, RZ, R171 ;  /* 0x000000ffff092224 */ /* 0x000fe200078e00ab */
[----:B------:R-:W-:-:S05]  /*5b20*/  F2FP.TF32.F32.PACK_B R91, R91 ;  /* 0x0000005bff5b723e */ /* 0x000fca00024050ff */
[----:B------:R3:W-:Y:S02]  /*5b30*/  @P2 STG.E desc[UR36][R8.64+0x1e0], R91 ;  /* 0x0001e05b08002986 */ /* 0x0007e4000c101924 */
[----:B------:R-:W-:Y:S05]  /*5b40*/  @!P1 BRA `(.L_x_159) ;  /* 0x0000000000049947 */ /* 0x000fea0003800000 */
[----:B------:R0:W5:Y:S02]  /*5b50*/  LDG.E.LTC128B R154, desc[UR36][R88.64+0x1e4] ;  /* 0x0001e424589a7981 */ /* 0x000164000c1e1920 */
.L_x_159:
[----:B------:R-:W-:Y:S05]  /*5b60*/  BSYNC B1 ;  /* 0x0000000000017941 */ /* 0x000fea0003800000 */
.L_x_158:
[----:B0----5:R-:W-:Y:S01]  /*5b70*/  LOP3.LUT R89, R154, 0xffffe000, RZ, 0xc0, !PT ;  /* 0xffffe0009a597812 */ /* 0x021fe200078ec0ff */
[----:B------:R-:W-:Y:S01]  /*5b80*/  IMAD R97, R157, R15, R90 ;  /* 0x0000000f9d617224 */ /* 0x000fe200078e025a */
[----:B------:R-:W-:Y:S01]  /*5b90*/  ISETP.GT.AND P0, PT, R3, 0x80, PT ;  /* 0x000000800300780c */ /* 0x000fe20003f04270 */
[----:B---3--:R-:W-:-:S04]  /*5ba0*/  IMAD.WIDE.U32 R8, R157, R14, R158 ;  /* 0x0000000e9d087225 */ /* 0x008fc800078e009e */
[----:B------:R-:W-:Y:S01]  /*5bb0*/  FMUL R88, R89, R156 ;  /* 0x0000009c59587220 */ /* 0x000fe20000400000 */
[----:B------:R-:W-:Y:S01]  /*5bc0*/  ISETP.GT.AND P3, PT, R0, RZ, P0 ;  /* 0x000000ff0000720c */ /* 0x000fe20000764270 */
[----:B------:R-:W-:Y:S02]  /*5bd0*/  IMAD.IADD R9, R9, 0x1, R97 ;  /* 0x0000000109097824 */ /* 0x000fe400078e0261 */
[----:B------:R-:W-:Y:S01]  /*5be0*/  FFMA R151, R151, R155, R88 ;  /* 0x0000009b97977223 */ /* 0x000fe20000000058 */
[----:B------:R-:W-:-:S04]  /*5bf0*/  LEA R88, P2, R8, R10, 0x2 ;  /* 0x0000000a08587211 */ /* 0x000fc800078410ff */
[----:B------:R-:W-:Y:S02]  /*5c00*/  F2FP.TF32.F32.PACK_B R151, R151 ;  /* 0x00000097ff97723e */ /* 0x000fe400024050ff */
[----:B------:R-:W-:-:S03]  /*5c10*/  LEA.HI.X R89, R8, R11, R9, 0x2, P2 ;  /* 0x0000000b08597211 */ /* 0x000fc600010f1409 */
[----:B------:R0:W-:Y:S04]  /*5c20*/  @P1 STG.E desc[UR36][R170.64+0x1e4], R151 ;  /* 0x0001e497aa001986 */ /* 0x0001e8000c101924 */
[----:B------:R-:W3:Y:S01]  /*5c30*/  @P3 LDG.E.LTC128B R154, desc[UR36][R88.64] ;  /* 0x00000024589a3981 */ /* 0x000ee2000c1e1920 */
[----:B------:R-:W-:Y:S01]  /*5c40*/  IMAD.WIDE.U32 R8, R157, R14, R6 ;  /* 0x0000000e9d087225 */ /* 0x000fe200078e0006 */
[----:B------:R-:W-:Y:S01]  /*5c50*/  SHF.L.U64.HI R95, R4, 0x9, R5 ;  /* 0x00000009045f7819 */ /* 0x000fe20000010205 */
[----:B------:R-:W-:Y:S01]  /*5c60*/  BSSY B1, `(.L_x_160) ;  /* 0x0000011000017945 */ /* 0x000fe20003800000 */
[----:B------:R-:W-:Y:S01]  /*5c70*/  ISETP.GT.AND P2, PT, R0, 0x1, P0 ;  /* 0x000000010000780c */ /* 0x000fe20000744270 */
[----:B------:R-:W-:Y:S02]  /*5c80*/  IMAD.IADD R9, R97, 0x1, R9 ;  /* 0x0000000161097824 */ /* 0x000fe400078e0209 */
[----:B------:R-:W-:-:S02]  /*5c90*/  IMAD.SHL.U32 R93, R4, 0x200, RZ ;  /* 0x00000200045d7824 */ /* 0x000fc400078e00ff */
[----:B------:R-:W-:-:S03]  /*5ca0*/  IMAD.WIDE.U32 R90, R23, R12, R8 ;  /* 0x0000000c175a7225 */ /* 0x000fc600078e0008 */
[----:B------:R-:W-:Y:S01]  /*5cb0*/  IADD3 R8, P1, R93, R160, RZ ;  /* 0x000000a05d087210 */ /* 0x000fe20007f3e0ff */
[----:B------:R-:W-:Y:S01]  /*5cc0*/  IMAD.IADD R5, R13, 0x1, R91 ;  /* 0x000000010d057824 */ /* 0x000fe200078e025b */
[----:B------:R-:W-:-:S03]  /*5cd0*/  LEA R4, P4, R90, R10, 0x2 ;  /* 0x0000000a5a047211 */ /* 0x000fc600078810ff */
[----:B------:R-:W-:Y:S01]  /*5ce0*/  IMAD.X R9, R95, 0x1, R161, P1 ;  /* 0x000000015f097824 */ /* 0x000fe200008e06a1 */
[----:B------:R-:W-:Y:S02]  /*5cf0*/  LEA.HI.X R5, R90, R11, R5, 0x2, P4 ;  /* 0x0000000b5a057211 */ /* 0x000fe400020f1405 */
[----:B---3--:R-:W-:-:S05]  /*5d00*/  LOP3.LUT R15, R154, 0xffffe000, RZ, 0xc0, !PT ;  /* 0xffffe0009a0f7812 */ /* 0x008fca00078ec0ff */
[----:B------:R-:W-:-:S04]  /*5d10*/  FMUL R15, R15, R156 ;  /* 0x0000009c0f0f7220 */ /* 0x000fc80000400000 */
[----:B------:R-:W-:-:S05]  /*5d20*/  FFMA R15, R24, R155, R15 ;  /* 0x0000009b180f7223 */ /* 0x000fca000000000f */
[----:B------:R-:W-:-:S05]  /*5d30*/  F2FP.TF32.F32.PACK_B R15, R15 ;  /* 0x0000000fff0f723e */ /* 0x000fca00024050ff */
[----:B------:R0:W-:Y:S01]  /*5d40*/  @P3 STG.E desc[UR36][R8.64], R15 ;  /* 0x0000000f08003986 */ /* 0x0001e2000c101924 */
[----:B------:R-:W-:Y:S05]  /*5d50*/  @!P2 BRA `(.L_x_161) ;  /* 0x000000000004a947 */ /* 0x000fea0003800000 */
[----:B------:R3:W5:Y:S02]  /*5d60*/  LDG.E.LTC128B R154, desc[UR36][R4.64+0x4] ;  /* 0x00000424049a7981 */ /* 0x000764000c1e1920 */
.L_x_161:
[----:B------:R-:W-:Y:S05]  /*5d70*/  BSYNC B1 ;  /* 0x0000000000017941 */ /* 0x000fea0003800000 */
.L_x_160:
[----:B-----5:R-:W-:Y:S01]  /*5d80*/  LOP3.LUT R21, R154, 0xffffe000, RZ, 0xc0, !PT ;  /* 0xffffe0009a157812 */ /* 0x020fe200078ec0ff */
[----:B0-----:R-:W-:Y:S01]  /*5d90*/  IMAD.WIDE.U32 R14, R157, R14, R162 ;  /* 0x0000000e9d0e7225 */ /* 0x001fe200078e00a2 */
[----:B------:R-:W-:Y:S01]  /*5da0*/  ISETP.GT.AND P1, PT, R3, 0x88, PT ;  /* 0x000000880300780c */ /* 0x000fe20003f24270 */
[----:B------:R-:W-:Y:S02]  /*5db0*/  BSSY B1, `(.L_x_162) ;  /* 0x000000f000017945 */ /* 0x000fe40003800000 */
[----:B------:R-:W-:Y:S01]  /*5dc0*/  FMUL R24, R21, R156 ;  /* 0x0000009c15187220 */ /* 0x000fe20000400000 */
[----:B------:R-:W-:Y:S01]  /*5dd0*/  ISETP.GT.AND P3, PT, R0, RZ, P1 ;  /* 0x000000ff0000720c */ /* 0x000fe20000f64270 */
[----:B------:R-:W-:Y:S01]  /*5de0*/  IMAD.IADD R97, R97, 0x1, R15 ;  /* 0x0000000161617824 */ /* 0x000fe200078e020f */
[-C--:B------:R-:W-:Y:S01]  /*5df0*/  IADD3 R20, P5, R20, R14.reuse, RZ ;  /* 0x0000000e14147210 */ /* 0x080fe20007fbe0ff */
[----:B------:R-:W-:Y:S01]  /*5e00*/  FFMA R25, R25, R155, R24 ;  /* 0x0000009b19197223 */ /* 0x000fe20000000018 */
[----:B------:R-:W-:-:S03]  /*5e10*/  IADD3 R14, P4, R6, R14, RZ ;  /* 0x0000000e060e7210 */ /* 0x000fc60007f9e0ff */
[----:B------:R-:W-:Y:S01]  /*5e20*/  IMAD.X R158, R97, 0x1, R159, P5 ;  /* 0x00000001619e7824 */ /* 0x000fe200028e069f */
[----:B------:R-:W-:Y:S01]  /*5e30*/  F2FP.TF32.F32.PACK_B R25, R25 ;  /* 0x00000019ff19723e */ /* 0x000fe200024050ff */
[----:B------:R-:W-:Y:S01]  /*5e40*/  IMAD.X R15, R7, 0x1, R97, P4 ;  /* 0x00000001070f7824 */ /* 0x000fe200020e0661 */
[----:B------:R-:W-:-:S03]  /*5e50*/  LEA R6, P5, R20, R10, 0x2 ;  /* 0x0000000a14067211 */ /* 0x000fc600078a10ff */
[----:B------:R0:W-:Y:S01]  /*5e60*/  @P2 STG.E desc[UR36][R8.64+0x4], R25 ;  /* 0x0000041908002986 */ /* 0x0001e2000c101924 */
[----:B------:R-:W-:Y:S01]  /*5e70*/  LEA.HI.X R7, R20, R11, R158, 0x2, P5 ;  /* 0x0000000b14077211 */ /* 0x000fe200028f149e */
[----:B------:R-:W-:Y:S08]  /*5e80*/  @!P3 BRA `(.L_x_163) ;  /* 0x000000000004b947 */ /* 0x000ff00003800000 */
[----:B------:R0:W5:Y:S02]  /*5e90*/  LDG.E.LTC128B R154, desc[UR36][R6.64] ;  /* 0x00000024069a7981 */ /* 0x000164000c1e1920 */
.L_x_163:
[----:B------:R-:W-:Y:S05]  /*5ea0*/  BSYNC B1 ;  /* 0x0000000000017941 */ /* 0x000fea0003800000 */
.L_x_162:
[----:B-----5:R-:W-:Y:S01]  /*5eb0*/  LOP3.LUT R3, R154, 0xffffe000, RZ, 0xc0, !PT ;  /* 0xffffe0009a037812 */ /* 0x020fe200078ec0ff */
[----:B------:R-:W-:Y:S01]  /*5ec0*/  IMAD.WIDE.U32 R14, R23, R12, R14 ;  /* 0x0000000c170e7225 */ /* 0x000fe200078e000e */
[----:B0-----:R-:W-:Y:S01]  /*5ed0*/  IADD3 R6, P4, R8, R167, RZ ;  /* 0x000000a708067210 */ /* 0x001fe20007f9e0ff */
[----:B------:R-:W-:Y:S01]  /*5ee0*/  BSSY B1, `(.L_x_164) ;  /* 0x000000c000017945 */ /* 0x000fe20003800000 */
[----:B------:R-:W-:Y:S01]  /*5ef0*/  ISETP.GT.AND P2, PT, R0, 0x1, P1 ;  /* 0x000000010000780c */ /* 0x000fe20000f44270 */
[----:B------:R-:W-:Y:S01]  /*5f00*/  FMUL R3, R3, R156 ;  /* 0x0000009c03037220 */ /* 0x000fe20000400000 */
[----:B------:R-:W-:Y:S01]  /*5f10*/  IMAD.IADD R13, R13, 0x1, R15 ;  /* 0x000000010d0d7824 */ /* 0x000fe200078e020f */
[----:B------:R-:W-:Y:S01]  /*5f20*/  LEA R10, P5, R14, R10, 0x2 ;  /* 0x0000000a0e0a7211 */ /* 0x000fe200078a10ff */
[----:B------:R-:W-:Y:S02]  /*5f30*/  IMAD.X R7, R9, 0x1, R169, P4 ;  /* 0x0000000109077824 */ /* 0x000fe400020e06a9 */
[----:B------:R-:W-:Y:S01]  /*5f40*/  FFMA R3, R26, R155, R3 ;  /* 0x0000009b1a037223 */ /* 0x000fe20000000003 */
[----:B------:R-:W-:-:S04]  /*5f50*/  LEA.HI.X R11, R14, R11, R13, 0x2, P5 ;  /* 0x0000000b0e0b7211 */ /* 0x000fc800028f140d */
[----:B------:R-:W-:-:S05]  /*5f60*/  F2FP.TF32.F32.PACK_B R3, R3 ;  /* 0x00000003ff03723e */ /* 0x000fca00024050ff */
[----:B------:R0:W-:Y:S01]  /*5f70*/  @P3 STG.E desc[UR36][R6.64], R3 ;  /* 0x0000000306003986 */ /* 0x0001e2000c101924 */
[----:B------:R-:W-:Y:S05]  /*5f80*/  @!P2 BRA `(.L_x_165) ;  /* 0x000000000004a947 */ /* 0x000fea0003800000 */
[----:B------:R0:W5:Y:S02]  /*5f90*/  LDG.E.LTC128B R154, desc[UR36][R10.64+0x4] ;  /* 0x000004240a9a7981 */ /* 0x000164000c1e1920 */
.L_x_165:
[----:B------:R-:W-:Y:S05]  /*5fa0*/  BSYNC B1 ;  /* 0x0000000000017941 */ /* 0x000fea0003800000 */
.L_x_164:
[----:B0----5:R-:W-:Y:S01]  /*5fb0*/  LOP3.LUT R3, R154, 0xffffe000, RZ, 0xc0, !PT ;  /* 0xffffe0009a037812 */ /* 0x021fe200078ec0ff */
[----:B------:R-:W-:Y:S01]  /*5fc0*/  BSSY B1, `(.L_x_166) ;  /* 0x0000008000017945 */ /* 0x000fe20003800000 */
[----:B------:R-:W-:-:S03]  /*5fd0*/  ISETP.GT.AND P3, PT, R0, 0x8, P0 ;  /* 0x000000080000780c */ /* 0x000fc60000764270 */
[----:B------:R-:W-:-:S04]  /*5fe0*/  FMUL R12, R3, R156 ;  /* 0x0000009c030c7220 */ /* 0x000fc80000400000 */
[----:B------:R-:W-:-:S05]  /*5ff0*/  FFMA R27, R27, R155, R12 ;  /* 0x0000009b1b1b7223 */ /* 0x000fca000000000c */
[----:B------:R-:W-:-:S05]  /*6000*/  F2FP.TF32.F32.PACK_B R27, R27 ;  /* 0x0000001bff1b723e */ /* 0x000fca00024050ff */
[----:B------:R0:W-:Y:S01]  /*6010*/  @P2 STG.E desc[UR36][R6.64+0x4], R27 ;  /* 0x0000041b06002986 */ /* 0x0001e2000c101924 */
[----:B------:R-:W-:Y:S05]  /*6020*/  @!P3 BRA `(.L_x_167) ;  /* 0x000000000004b947 */ /* 0x000fea0003800000 */
[----:B------:R0:W5:Y:S02]  /*6030*/  LDG.E.LTC128B R154, desc[UR36][R4.64+0x20] ;  /* 0x00002024049a7981 */ /* 0x000164000c1e1920 */
.L_x_167:
[----:B------:R-:W-:Y:S05]  /*6040*/  BSYNC B1 ;  /* 0x0000000000017941 */ /* 0x000fea0003800000 */
.L_x_166:
[----:B-----5:R-:W-:Y:S01]  /*6050*/  LOP3.LUT R3, R154, 0xffffe000, RZ, 0xc0, !PT ;  /* 0xffffe0009a037812 */ /* 0x020fe200078ec0ff */
[----:B0-----:R-:W-:Y:S01]  /*6060*/  IMAD.MOV.U32 R6, RZ, RZ, R8 ;  /* 0x000000ffff067224 */ /* 0x001fe200078e0008 */
[----:B------:R-:W-:Y:S01]  /*6070*/  ISETP.GT.AND P2, PT, R0, 0x9, P0 ;  /* 0x000000090000780c */ /* 0x000fe20000744270 */
[----:B------:R-:W-:Y:S01]  /*6080*/  IMAD.MOV.U32 R7, RZ, RZ, R9 ;  /* 0x000000ffff077224 */ /* 0x000fe200078e0009 */
[----:B------:R-:W-:Y:S01]  /*6090*/  BSSY B1, `(.L_x_168) ;  /* 0x0000007000017945 */ /* 0x000fe20003800000 */
[----:B------:R-:W-:-:S04]  /*60a0*/  FMUL R3, R3, R156 ;  /* 0x0000009c03037220 */ /* 0x000fc80000400000 */
[----:B------:R-:W-:-:S05]  /*60b0*/  FFMA R3, R28, R155, R3 ;  /* 0x0000009b1c037223 */ /* 0x000fca0000000003 */
[----:B------:R-:W-:-:S05]  /*60c0*/  F2FP.TF32.F32.PACK_B R3, R3 ;  /* 0x00000003ff03723e */ /* 0x000fca00024050ff */
[----:B------:R0:W-:Y:S01]  /*60d0*/  @P3 STG.E desc[UR36][R6.64+0x20], R3 ;  /* 0x0000200306003986 */ /* 0x0001e2000c101924 */
[----:B------:R-:W-:Y:S05]  /*60e0*/  @!P2 BRA `(.L_x_169) ;  /* 0x000000000004a947 */ /* 0x000fea0003800000 */
[----:B------:R0:W5:Y:S02]  /*60f0*/  LDG.E.LTC128B R154, desc[UR36][R4.64+0x24] ;  /* 0x00002424049a7981 */ /* 0x000164000c1e1920 */
.L_x_169:
[----:B------:R-:W-:Y:S05]  /*6100*/  BSYNC B1 ;  /* 0x0000000000017941 */ /* 0x000fea0003800000 */
.L_x_168:
        /* <DEDUP_REMOVED lines=9> */
.L_x_171:
[----:B------:R-:W-:Y:S05]  /*61a0*/  BSYNC B1 ;  /* 0x0000000000017941 */ /* 0x000fea0003800000 */
.L_x_170:
[----:B-----5:R-:W-:Y:S01]  /*61b0*/  LOP3.LUT R3, R154, 0xffffe000, RZ, 0xc0, !PT ;  /* 0xffffe0009a037812 */ /* 0x020fe200078ec0ff */
[----:B------:R-:W-:Y:S01]  /*61c0*/  BSSY B1, `(.L_x_172) ;  /* 0x000000a000017945 */ /* 0x000fe20003800000 */
[----:B------:R-:W-:Y:S02]  /*61d0*/  IADD3 R8, P3, R167, R8, RZ ;  /* 0x00000008a7087210 */ /* 0x000fe40007f7e0ff */
[----:B------:R-:W-:Y:S01]  /*61e0*/  ISETP.GT.AND P2, PT, R0, 0x9, P1 ;  /* 0x000000090000780c */ /* 0x000fe20000f44270 */
[----:B------:R-:W-:Y:S02]  /*61f0*/  FMUL R3, R3, R156 ;  /* 0x0000009c03037220 */ /* 0x000fe40000400000 */
[----:B------:R-:W-:Y:S02]  /*6200*/  IMAD.X R9, R169, 0x1, R9, P3 ;  /* 0x00000001a9097824 */ /* 0x000fe400018e0609 */
[----:B------:R-:W-:-:S05]  /*6210*/  FFMA R3, R30, R155, R3 ;  /* 0x0000009b1e037223 */ /* 0x000fca0000000003 */
[----:B------:R-:W-:-:S05]  /*6220*/  F2FP.TF32.F32.PACK_B R3, R3 ;  /* 0x00000003ff03723e */ /* 0x000fca00024050ff */
[----:B------:R0:W-:Y:S01]  /*6230*/  @P4 STG.E desc[UR36][R8.64+0x20], R3 ;  /* 0x0000200308004986 */ /* 0x0001e2000c101924 */
[----:B------:R-:W-:Y:S05]  /*6240*/  @!P2 BRA `(.L_x_173) ;  /* 0x000000000004a947 */ /* 0x000fea0003800000 */
[----:B------:R0:W5:Y:S02]  /*6250*/  LDG.E.LTC128B R154, desc[UR36][R10.64+0x24] ;  /* 0x000024240a9a7981 */ /* 0x000164000c1e1920 */
.L_x_173:
[----:B------:R-:W-:Y:S05]  /*6260*/  BSYNC B1 ;  /* 0x0000000000017941 */ /* 0x000fea0003800000 */
.L_x_172:
[----:B0----5:R-:W-:Y:S01]  /*6270*/  LOP3.LUT R3, R154, 0xffffe000, RZ, 0xc0, !PT ;  /* 0xffffe0009a037812 */ /* 0x021fe200078ec0ff */
[----:B------:R-:W-:Y:S01]  /*6280*/  BSSY B1, `(.L_x_174) ;  /* 0x000000a000017945 */ /* 0x000fe20003800000 */
[----:B------:R-:W-:Y:S02]  /*6290*/  IADD3 R8, P4, P5, R167, R160, R93 ;  /* 0x000000a0a7087210 */ /* 0x000fe40007d9e05d */
[----:B------:R-:W-:Y:S01]  /*62a0*/  ISETP.GT.AND P3, PT, R0, 0x10, P0 ;  /* 0x000000100000780c */ /* 0x000fe20000764270 */
[----:B------:R-:W-:Y:S01]  /*62b0*/  FMUL R12, R3, R156 ;  /* 0x0000009c030c7220 */ /* 0x000fe20000400000 */
[----:B------:R-:W-:-:S03]  /*62c0*/  IADD3.X R9, R169, R161, R95, P4, P5 ;  /* 0x000000a1a9097210 */ /* 0x000fc600027ea45f */
[----:B------:R-:W-:-:S05]  /*62d0*/  FFMA R31, R31, R155, R12 ;  /* 0x0000009b1f1f7223 */ /* 0x000fca000000000c */
[----:B------:R-:W-:-:S05]  /*62e0*/  F2FP.TF32.F32.PACK_B R31, R31 ;  /* 0x0000001fff1f723e */ /* 0x000fca00024050ff */
[----:B------:R0:W-:Y:S01]  /*62f0*/  @P2 STG.E desc[UR36][R8.64+0x24], R31 ;  /* 0x0000241f08002986 */ /* 0x0001e2000c101924 */
[----:B------:R-:W-:Y:S05]  /*6300*/  @!P3 BRA `(.L_x_175) ;  /* 0x000000000004b947 */ /* 0x000fea0003800000 */
[----:B------:R0:W5:Y:S02]  /*6310*/  LDG.E.LTC128B R154, desc[UR36][R4.64+0x40] ;  /* 0x00004024049a7981 */ /* 0x000164000c1e1920 */
.L_x_175:
[----:B------:R-:W-:Y:S05]  /*6320*/  BSYNC B1 ;  /* 0x0000000000017941 */ /* 0x000fea0003800000 */
.L_x_174:
[----:B-----5:R-:W-:Y:S01]  /*6330*/  LOP3.LUT R3, R154, 0xffffe000, RZ, 0xc0, !PT ;  /* 0xffffe0009a037812 */ /* 0x020fe200078ec0ff */
        /* <DEDUP_REMOVED lines=8> */
.L_x_177:
[----:B------:R-:W-:Y:S05]  /*63c0*/  BSYNC B1 ;  /* 0x0000000000017941 */ /* 0x000fea0003800000 */
.L_x_176:
        /* <DEDUP_REMOVED lines=9> */
.L_x_179:
[----:B------:R-:W-:Y:S05]  /*6460*/  BSYNC B1 ;  /* 0x0000000000017941 */ /* 0x000fea0003800000 */
.L_x_178:
        /* <DEDUP_REMOVED lines=9> */
.L_x_181:
[----:B------:R-:W-:Y:S05]  /*6500*/  BSYNC B1 ;  /* 0x0000000000017941 */ /* 0x000fea0003800000 */
.L_x_180:
        /* <DEDUP_REMOVED lines=9> */
.L_x_183:
[----:B------:R-:W-:Y:S05]  /*65a0*/  BSYNC B1 ;  /* 0x0000000000017941 */ /* 0x000fea0003800000 */
.L_x_182:
        /* <DEDUP_REMOVED lines=9> */
.L_x_185:
[----:B------:R-:W-:Y:S05]  /*6640*/  BSYNC B1 ;  /* 0x0000000000017941 */ /* 0x000fea0003800000 */
.L_x_184:
        /* <DEDUP_REMOVED lines=9> */
.L_x_187:
[----:B------:R-:W-:Y:S05]  /*66e0*/  BSYNC B1 ;  /* 0x0000000000017941 */ /* 0x000fea0003800000 */
.L_x_186:
        /* <DEDUP_REMOVED lines=9> */
.L_x_189:
[----:B------:R-:W-:Y:S05]  /*6780*/  BSYNC B1 ;  /* 0x0000000000017941 */ /* 0x000fea0003800000 */
.L_x_188:
        /* <DEDUP_REMOVED lines=9> */
.L_x_191:
[----:B------:R-:W-:Y:S05]  /*6820*/  BSYNC B1 ;  /* 0x0000000000017941 */ /* 0x000fea0003800000 */
.L_x_190:
        /* <DEDUP_REMOVED lines=9> */
.L_x_193:
[----:B------:R-:W-:Y:S05]  /*68c0*/  BSYNC B1 ;  /* 0x0000000000017941 */ /* 0x000fea0003800000 */
.L_x_192:
        /* <DEDUP_REMOVED lines=9> */
.L_x_195:
[----:B------:R-:W-:Y:S05]  /*6960*/  BSYNC B1 ;  /* 0x0000000000017941 */ /* 0x000fea0003800000 */
.L_x_194:
        /* <DEDUP_REMOVED lines=9> */
.L_x_197:
[----:B------:R-:W-:Y:S05]  /*6a00*/  BSYNC B1 ;  /* 0x0000000000017941 */ /* 0x000fea0003800000 */
.L_x_196:
        /* <DEDUP_REMOVED lines=9> */
.L_x_199:
[----:B------:R-:W-:Y:S05]  /*6aa0*/  BSYNC B1 ;  /* 0x0000000000017941 */ /* 0x000fea0003800000 */
.L_x_198:
        /* <DEDUP_REMOVED lines=9> */
.L_x_201:
[----:B------:R-:W-:Y:S05]  /*6b40*/  BSYNC B1 ;  /* 0x0000000000017941 */ /* 0x000fea0003800000 */
.L_x_200:
        /* <DEDUP_REMOVED lines=9> */
.L_x_203:
[----:B------:R-:W-:Y:S05]  /*6be0*/  BSYNC B1 ;  /* 0x0000000000017941 */ /* 0x000fea0003800000 */
.L_x_202:
        /* <DEDUP_REMOVED lines=9> */
.L_x_205:
[----:B------:R-:W-:Y:S05]  /*6c80*/  BSYNC B1 ;  /* 0x0000000000017941 */ /* 0x000fea0003800000 */
.L_x_204:
        /* <DEDUP_REMOVED lines=9> */
.L_x_207:
[----:B------:R-:W-:Y:S05]  /*6d20*/  BSYNC B1 ;  /* 0x0000000000017941 */ /* 0x000fea0003800000 */
.L_x_206:
        /* <DEDUP_REMOVED lines=9> */
.L_x_209:
[----:B------:R-:W-:Y:S05]  /*6dc0*/  BSYNC B1 ;  /* 0x0000000000017941 */ /* 0x000fea0003800000 */
.L_x_208:
        /* <DEDUP_REMOVED lines=9> */
.L_x_211:
[----:B------:R-:W-:Y:S05]  /*6e60*/  BSYNC B1 ;  /* 0x0000000000017941 */ /* 0x000fea0003800000 */
.L_x_210:
        /* <DEDUP_REMOVED lines=9> */
.L_x_213:
[----:B------:R-:W-:Y:S05]  /*6f00*/  BSYNC B1 ;  /* 0x0000000000017941 */ /* 0x000fea0003800000 */
.L_x_212:
        /* <DEDUP_REMOVED lines=9> */
.L_x_215:
[----:B------:R-:W-:Y:S05]  /*6fa0*/  BSYNC B1 ;  /* 0x0000000000017941 */ /* 0x000fea0003800000 */
.L_x_214:
        /* <DEDUP_REMOVED lines=9> */
.L_x_217:
[----:B------:R-:W-:Y:S05]  /*7040*/  BSYNC B1 ;  /* 0x0000000000017941 */ /* 0x000fea0003800000 */
.L_x_216:
        /* <DEDUP_REMOVED lines=9> */
.L_x_219:
[----:B------:R-:W-:Y:S05]  /*70e0*/  BSYNC B1 ;  /* 0x0000000000017941 */ /* 0x000fea0003800000 */
.L_x_218:
        /* <DEDUP_REMOVED lines=9> */
.L_x_221:
[----:B------:R-:W-:Y:S05]  /*7180*/  BSYNC B1 ;  /* 0x0000000000017941 */ /* 0x000fea0003800000 */
.L_x_220:
        /* <DEDUP_REMOVED lines=9> */
.L_x_223:
[----:B------:R-:W-:Y:S05]  /*7220*/  BSYNC B1 ;  /* 0x0000000000017941 */ /* 0x000fea0003800000 */
.L_x_222:
        /* <DEDUP_REMOVED lines=9> */
.L_x_225:
[----:B------:R-:W-:Y:S05]  /*72c0*/  BSYNC B1 ;  /* 0x0000000000017941 */ /* 0x000fea0003800000 */
.L_x_224:
        /* <DEDUP_REMOVED lines=9> */
.L_x_227:
[----:B------:R-:W-:Y:S05]  /*7360*/  BSYNC B1 ;  /* 0x0000000000017941 */ /* 0x000fea0003800000 */
.L_x_226:
        /* <DEDUP_REMOVED lines=9> */
.L_x_229:
[----:B------:R-:W-:Y:S05]  /*7400*/  BSYNC B1 ;  /* 0x0000000000017941 */ /* 0x000fea0003800000 */
.L_x_228:
        /* <DEDUP_REMOVED lines=9> */
.L_x_231:
[----:B------:R-:W-:Y:S05]  /*74a0*/  BSYNC B1 ;  /* 0x0000000000017941 */ /* 0x000fea0003800000 */
.L_x_230:
        /* <DEDUP_REMOVED lines=9> */
.L_x_233:
[----:B------:R-:W-:Y:S05]  /*7540*/  BSYNC B1 ;  /* 0x0000000000017941 */ /* 0x000fea0003800000 */
.L_x_232:
        /* <DEDUP_REMOVED lines=9> */
.L_x_235:
[----:B------:R-:W-:Y:S05]  /*75e0*/  BSYNC B1 ;  /* 0x0000000000017941 */ /* 0x000fea0003800000 */
.L_x_234:
        /* <DEDUP_REMOVED lines=9> */
.L_x_237:
[----:B------:R-:W-:Y:S05]  /*7680*/  BSYNC B1 ;  /* 0x0000000000017941 */ /* 0x000fea0003800000 */
.L_x_236:
        /* <DEDUP_REMOVED lines=9> */
.L_x_239:
[----:B------:R-:W-:Y:S05]  /*7720*/  BSYNC B1 ;  /* 0x0000000000017941 */ /* 0x000fea0003800000 */
.L_x_238:
        /* <DEDUP_REMOVED lines=9> */
.L_x_241:
[----:B------:R-:W-:Y:S05]  /*77c0*/  BSYNC B1 ;  /* 0x0000000000017941 */ /* 0x000fea0003800000 */
.L_x_240:
        /* <DEDUP_REMOVED lines=9> */
.L_x_243:
[----:B------:R-:W-:Y:S05]  /*7860*/  BSYNC B1 ;  /* 0x0000000000017941 */ /* 0x000fea0003800000 */
.L_x_242:
        /* <DEDUP_REMOVED lines=9> */
.L_x_245:
[----:B------:R-:W-:Y:S05]  /*7900*/  BSYNC B1 ;  /* 0x0000000000017941 */ /* 0x000fea0003800000 */
.L_x_244:
        /* <DEDUP_REMOVED lines=9> */
.L_x_247:
[----:B------:R-:W-:Y:S05]  /*79a0*/  BSYNC B1 ;  /* 0x0000000000017941 */ /* 0x000fea0003800000 */
.L_x_246:
        /* <DEDUP_REMOVED lines=9> */
.L_x_249:
[----:B------:R-:W-:Y:S05]  /*7a40*/  BSYNC B1 ;  /* 0x0000000000017941 */ /* 0x000fea0003800000 */
.L_x_248:
        /* <DEDUP_REMOVED lines=9> */
.L_x_251:
[----:B------:R-:W-:Y:S05]  /*7ae0*/  BSYNC B1 ;  /* 0x0000000000017941 */ /* 0x000fea0003800000 */
.L_x_250:
        /* <DEDUP_REMOVED lines=9> */
.L_x_253:
[----:B------:R-:W-:Y:S05]  /*7b80*/  BSYNC B1 ;  /* 0x0000000000017941 */ /* 0x000fea0003800000 */
.L_x_252:
        /* <DEDUP_REMOVED lines=9> */
.L_x_255:
[----:B------:R-:W-:Y:S05]  /*7c20*/  BSYNC B1 ;  /* 0x0000000000017941 */ /* 0x000fea0003800000 */
.L_x_254:
        /* <DEDUP_REMOVED lines=9> */
.L_x_257:
[----:B------:R-:W-:Y:S05]  /*7cc0*/  BSYNC B1 ;  /* 0x0000000000017941 */ /* 0x000fea0003800000 */
.L_x_256:
        /* <DEDUP_REMOVED lines=9> */
.L_x_259:
[----:B------:R-:W-:Y:S05]  /*7d60*/  BSYNC B1 ;  /* 0x0000000000017941 */ /* 0x000fea0003800000 */
.L_x_258:
        /* <DEDUP_REMOVED lines=9> */
.L_x_261:
[----:B------:R-:W-:Y:S05]  /*7e00*/  BSYNC B1 ;  /* 0x0000000000017941 */ /* 0x000fea0003800000 */
.L_x_260:
        /* <DEDUP_REMOVED lines=9> */
.L_x_263:
[----:B------:R-:W-:Y:S05]  /*7ea0*/  BSYNC B1 ;  /* 0x0000000000017941 */ /* 0x000fea0003800000 */
.L_x_262:
        /* <DEDUP_REMOVED lines=9> */
.L_x_265:
[----:B------:R-:W-:Y:S05]  /*7f40*/  BSYNC B1 ;  /* 0x0000000000017941 */ /* 0x000fea0003800000 */
.L_x_264:
        /* <DEDUP_REMOVED lines=9> */
.L_x_267:
[----:B------:R-:W-:Y:S05]  /*7fe0*/  BSYNC B1 ;  /* 0x0000000000017941 */ /* 0x000fea0003800000 */
.L_x_266:
        /* <DEDUP_REMOVED lines=9> */
.L_x_269:
[----:B------:R-:W-:Y:S05]  /*8080*/  BSYNC B1 ;  /* 0x0000000000017941 */ /* 0x000fea0003800000 */
.L_x_268:
        /* <DEDUP_REMOVED lines=9> */
.L_x_271:
[----:B------:R-:W-:Y:S05]  /*8120*/  BSYNC B1 ;  /* 0x0000000000017941 */ /* 0x000fea0003800000 */
.L_x_270:
        /* <DEDUP_REMOVED lines=9> */
.L_x_273:
[----:B------:R-:W-:Y:S05]  /*81c0*/  BSYNC B1 ;  /* 0x0000000000017941 */ /* 0x000fea0003800000 */
.L_x_272:
        /* <DEDUP_REMOVED lines=9> */
.L_x_275:
[----:B------:R-:W-:Y:S05]  /*8260*/  BSYNC B1 ;  /* 0x0000000000017941 */ /* 0x000fea0003800000 */
.L_x_274:
        /* <DEDUP_REMOVED lines=9> */
.L_x_277:
[----:B------:R-:W-:Y:S05]  /*8300*/  BSYNC B1 ;  /* 0x0000000000017941 */ /* 0x000fea0003800000 */
.L_x_276:
        /* <DEDUP_REMOVED lines=9> */
.L_x_279:
[----:B------:R-:W-:Y:S05]  /*83a0*/  BSYNC B1 ;  /* 0x0000000000017941 */ /* 0x000fea0003800000 */
.L_x_278:
        /* <DEDUP_REMOVED lines=9> */
.L_x_281:
[----:B------:R-:W-:Y:S05]  /*8440*/  BSYNC B1 ;  /* 0x0000000000017941 */ /* 0x000fea0003800000 */
.L_x_280:
[----:B0----5:R-:W-:Y:S01]  /*8450*/  LOP3.LUT R3, R154, 0xffffe000, RZ, 0xc0, !PT ;  /* 0xffffe0009a037812 */ /* 0x021fe200078ec0ff */
[----:B------:R-:W-:Y:S01]  /*8460*/  BSSY B1, `(.L_x_282) ;  /* 0x0000008000017945 */ /* 0x000fe20003800000 */
[----:B------:R-:W-:-:S03]  /*8470*/  ISETP.GT.AND P2, PT, R0, 0x78, P1 ;  /* 0x000000780000780c */ /* 0x000fc60000f44270 */
[----:B---3--:R-:W-:-:S04]  /*8480*/  FMUL R4, R3, R156 ;  /* 0x0000009c03047220 */ /* 0x008fc80000400000 */
[----:B------:R-:W-:-:S05]  /*8490*/  FFMA R85, R85, R155, R4 ;  /* 0x0000009b55557223 */ /* 0x000fca0000000004 */
[----:B------:R-:W-:-:S05]  /*84a0*/  F2FP.TF32.F32.PACK_B R85, R85 ;  /* 0x00000055ff55723e */ /* 0x000fca00024050ff */
[----:B------:R0:W-:Y:S01]  /*84b0*/  @P0 STG.E desc[UR36][R6.64+0x1e4], R85 ;  /* 0x0001e45506000986 */ /* 0x0001e2000c101924 */
[----:B------:R-:W-:Y:S05]  /*84c0*/  @!P2 BRA `(.L_x_283) ;  /* 0x000000000004a947 */ /* 0x000fea0003800000 */
[----:B------:R3:W5:Y:S02]  /*84d0*/  LDG.E.LTC128B R154, desc[UR36][R10.64+0x1e0] ;  /* 0x0001e0240a9a7981 */ /* 0x000764000c1e1920 */
.L_x_283:
[----:B------:R-:W-:Y:S05]  /*84e0*/  BSYNC B1 ;  /* 0x0000000000017941 */ /* 0x000fea0003800000 */
.L_x_282:
[----:B-----5:R-:W-:Y:S01]  /*84f0*/  LOP3.LUT R3, R154, 0xffffe000, RZ, 0xc0, !PT ;  /* 0xffffe0009a037812 */ /* 0x020fe200078ec0ff */
[----:B------:R-:W-:Y:S01]  /*8500*/  @P2 IMAD.MOV.U32 R4, RZ, RZ, R8 ;  /* 0x000000ffff042224 */ /* 0x000fe200078e0008 */
[----:B------:R-:W-:Y:S01]  /*8510*/  ISETP.GT.AND P1, PT, R0, 0x79, P1 ;  /* 0x000000790000780c */ /* 0x000fe20000f24270 */
[----:B------:R-:W-:Y:S01]  /*8520*/  @P2 IMAD.MOV.U32 R5, RZ, RZ, R9 ;  /* 0x000000ffff052224 */ /* 0x000fe200078e0009 */
[----:B------:R-:W-:Y:S01]  /*8530*/  BSSY B1, `(.L_x_284) ;  /* 0x0000007000017945 */ /* 0x000fe20003800000 */
[----:B------:R-:W-:-:S04]  /*8540*/  FMUL R3, R3, R156 ;  /* 0x0000009c03037220 */ /* 0x000fc80000400000 */
[----:B------:R-:W-:-:S05]  /*8550*/  FFMA R3, R86, R155, R3 ;  /* 0x0000009b56037223 */ /* 0x000fca0000000003 */
[----:B------:R-:W-:-:S05]  /*8560*/  F2FP.TF32.F32.PACK_B R3, R3 ;  /* 0x00000003ff03723e */ /* 0x000fca00024050ff */
[----:B------:R0:W-:Y:S01]  /*8570*/  @P2 STG.E desc[UR36][R4.64+0x1e0], R3 ;  /* 0x0001e00304002986 */ /* 0x0001e2000c101924 */
[----:B------:R-:W-:Y:S05]  /*8580*/  @!P1 BRA `(.L_x_285) ;  /* 0x0000000000049947 */ /* 0x000fea0003800000 */
[----:B------:R0:W5:Y:S02]  /*8590*/  LDG.E.LTC128B R154, desc[UR36][R10.64+0x1e4] ;  /* 0x0001e4240a9a7981 */ /* 0x000164000c1e1920 */
.L_x_285:
[----:B------:R-:W-:Y:S05]  /*85a0*/  BSYNC B1 ;  /* 0x0000000000017941 */ /* 0x000fea0003800000 */
.L_x_284:
[----:B------:R-:W-:Y:S05]  /*85b0*/  @!P1 BRA `(.L_x_286) ;  /* 0x00000024003c9947 */ /* 0x000fea0003800000 */
[----:B0----5:R-:W-:-:S05]  /*85c0*/  LOP3.LUT R3, R154, 0xffffe000, RZ, 0xc0, !PT ;  /* 0xffffe0009a037812 */ /* 0x021fca00078ec0ff */
[----:B------:R-:W-:-:S04]  /*85d0*/  FMUL R0, R3, R156 ;  /* 0x0000009c03007220 */ /* 0x000fc80000400000 */
[----:B------:R-:W-:-:S05]  /*85e0*/  FFMA R87, R87, R155, R0 ;  /* 0x0000009b57577223 */ /* 0x000fca0000000000 */
[----:B------:R-:W-:-:S05]  /*85f0*/  F2FP.TF32.F32.PACK_B R87, R87 ;  /* 0x00000057ff57723e */ /* 0x000fca00024050ff */
[----:B------:R0:W-:Y:S01]  /*8600*/  STG.E desc[UR36][R8.64+0x1e4], R87 ;  /* 0x0001e45708007986 */ /* 0x0001e2000c101924 */
[----:B------:R-:W-:Y:S05]  /*8610*/  BRA `(.L_x_286) ;  /* 0x0000002400247947 */ /* 0x000fea0003800000 */
.L_x_35:
[----:B------:R-:W-:Y:S01]  /*8620*/  ULDC.64 UR4, c[0x0][0x5c0] ;  /* 0x0001700000047ab9 */ /* 0x000fe20000000a00 */
[-C--:B------:R-:W-:Y:S01]  /*8630*/  FMUL R15, R88, R155.reuse ;  /* 0x0000009b580f7220 */ /* 0x080fe20000400000 */
[----:B------:R-:W-:Y:S01]  /*8640*/  LEA R6, P0, R170, UR4, 0x2 ;  /* 0x00000004aa067c11 */ /* 0x000fe2000f8010ff */
[----:B------:R-:W-:Y:S01]  /*8650*/  IMAD.SHL.U32 R11, R4, 0x20, RZ ;  /* 0x00000020040b7824 */ /* 0x000fe200078e00ff */
[----:B------:R-:W-:Y:S01]  /*8660*/  ISETP.GT.AND P5, PT, R0, 0x1, P3 ;  /* 0x000000010000780c */ /* 0x000fe20001fa4270 */
[-C--:B------:R-:W-:Y:S01]  /*8670*/  FMUL R89, R89, R155.reuse ;  /* 0x0000009b59597220 */ /* 0x080fe20000400000 */
[----:B------:R-:W-:Y:S01]  /*8680*/  LEA.HI.X R7, R170, UR5, R173, 0x2, P0 ;  /* 0x00000005aa077c11 */ /* 0x000fe200080f14ad */
[-C--:B------:R-:W-:Y:S01]  /*8690*/  FMUL R21, R90, R155.reuse ;  /* 0x0000009b5a157220 */ /* 0x080fe20000400000 */
[----:B------:R-:W-:Y:S01]  /*86a0*/  ISETP.GT.AND P0, PT, R3, 0x8, PT ;  /* 0x000000080300780c */ /* 0x000fe20003f04270 */
[----:B------:R-:W-:Y:S01]  /*86b0*/  FMUL R91, R91, R155 ;  /* 0x0000009b5b5b7220 */ /* 0x000fe20000400000 */
[----:B------:R-:W-:Y:S01]  /*86c0*/  F2FP.TF32.F32.PACK_B R15, R15 ;  /* 0x0000000fff0f723e */ /* 0x000fe200024050ff */
[-C--:B------:R-:W-:Y:S01]  /*86d0*/  FMUL R93, R93, R155.reuse ;  /* 0x0000009b5d5d7220 */ /* 0x080fe20000400000 */
[----:B------:R-:W-:Y:S01]  /*86e0*/  ISETP.GT.AND P1, PT, R0, RZ, P0 ;  /* 0x000000ff0000720c */ /* 0x000fe20000724270 */
[-C--:B------:R-:W-:Y:S01]  /*86f0*/  FMUL R23, R94, R155.reuse ;  /* 0x0000009b5e177220 */ /* 0x080fe20000400000 */
[----:B------:R-:W-:Y:S01]  /*8700*/  ISETP.GT.AND P4, PT, R0, 0x1, P0 ;  /* 0x000000010000780c */ /* 0x000fe20000784270 */
[----:B------:R0:W-:Y:S01]  /*8710*/  @P2 STG.E desc[UR36][R6.64], R15 ;  /* 0x0000000f06002986 */ /* 0x0001e2000c101924 */
[----:B------:R-:W-:Y:S01]  /*8720*/  SHF.L.U64.HI R9, R4, 0x5, R5 ;  /* 0x0000000504097819 */ /* 0x000fe20000010205 */
[-C--:B------:R-:W-:Y:S01]  /*8730*/  FMUL R95, R95, R155.reuse ;  /* 0x0000009b5f5f7220 */ /* 0x080fe20000400000 */
[-C--:B------:R-:W-:Y:S01]  /*8740*/  IADD3 R12, P2, R11, R6.reuse, RZ ;  /* 0x000000060b0c7210 */ /* 0x080fe20007f5e0ff */
[----:B------:R-:W-:Y:S01]  /*8750*/  FMUL R97, R97, R155 ;  /* 0x0000009b61617220 */ /* 0x000fe20000400000 */
[----:B------:R-:W-:Y:S01]  /*8760*/  F2FP.TF32.F32.PACK_B R89, R89 ;  /* 0x00000059ff59723e */ /* 0x000fe200024050ff */
[----:B------:R-:W-:Y:S01]  /*8770*/  FMUL R99, R99, R155 ;  /* 0x0000009b63637220 */ /* 0x000fe20000400000 */
[----:B------:R-:W-:Y:S01]  /*8780*/  F2FP.TF32.F32.PACK_B R21, R21 ;  /* 0x00000015ff15723e */ /* 0x000fe200024050ff */
[----:B------:R-:W-:Y:S01]  /*8790*/  IMAD.X R13, R9, 0x1, R7, P2 ;  /* 0x00000001090d7824 */ /* 0x000fe200010e0607 */
[----:B------:R-:W-:Y:S01]  /*87a0*/  F2FP.TF32.F32.PACK_B R91, R91 ;  /* 0x0000005bff5b723e */ /* 0x000fe200024050ff */
[----:B------:R-:W-:Y:S01]  /*87b0*/  @P5 STG.E desc[UR36][R6.64+0x4], R89 ;  /* 0x0000045906005986 */ /* 0x000fe2000c101924 */
[----:B------:R-:W-:Y:S01]  /*87c0*/  ISETP.GT.AND P5, PT, R0, 0x8, P3 ;  /* 0x000000080000780c */ /* 0x000fe20001fa4270 */
[-C--:B0-----:R-:W-:Y:S01]  /*87d0*/  FMUL R15, R92, R155.reuse ;  /* 0x0000009b5c0f7220 */ /* 0x081fe20000400000 */
[C---:B------:R-:W-:Y:S01]  /*87e0*/  ISETP.GT.AND P2, PT, R0.reuse, 0x9, P3 ;  /* 0x000000090000780c */ /* 0x040fe20001f44270 */
[----:B------:R0:W-:Y:S01]  /*87f0*/  @P1 STG.E desc[UR36][R12.64], R21 ;  /* 0x000000150c001986 */ /* 0x0001e2000c101924 */
[C---:B------:R-:W-:Y:S01]  /*8800*/  ISETP.GT.AND P1, PT, R0.reuse, 0x8, P0 ;  /* 0x000000080000780c */ /* 0x040fe20000724270 */
[----:B------:R-:W-:Y:S01]  /*8810*/  FMUL R101, R101, R155 ;  /* 0x0000009b65657220 */ /* 0x000fe20000400000 */
[----:B------:R-:W-:Y:S01]  /*8820*/  F2FP.TF32.F32.PACK_B R15, R15 ;  /* 0x0000000fff0f723e */ /* 0x000fe200024050ff */
[----:B------:R-:W-:Y:S01]  /*8830*/  @P4 STG.E desc[UR36][R12.64+0x4], R91 ;  /* 0x0000045b0c004986 */ /* 0x000fe2000c101924 */
[----:B------:R-:W-:Y:S01]  /*8840*/  ISETP.GT.AND P4, PT, R0, 0x9, P0 ;  /* 0x000000090000780c */ /* 0x000fe20000784270 */
[----:B------:R-:W-:Y:S01]  /*8850*/  FMUL R103, R103, R155 ;  /* 0x0000009b67677220 */ /* 0x000fe20000400000 */
[----:B------:R-:W-:Y:S01]  /*8860*/  F2FP.TF32.F32.PACK_B R93, R93 ;  /* 0x0000005dff5d723e */ /* 0x000fe200024050ff */
[----:B------:R-:W-:Y:S01]  /*8870*/  FMUL R105, R105, R155 ;  /* 0x0000009b69697220 */ /* 0x000fe20000400000 */
[----:B------:R-:W-:Y:S01]  /*8880*/  F2FP.TF32.F32.PACK_B R23, R23 ;  /* 0x00000017ff17723e */ /* 0x000fe200024050ff */
[----:B------:R1:W-:Y:S01]  /*8890*/  @P5 STG.E desc[UR36][R6.64+0x20], R15 ;  /* 0x0000200f06005986 */ /* 0x0003e2000c101924 */
[----:B------:R-:W-:Y:S01]  /*88a0*/  F2FP.TF32.F32.PACK_B R95, R95 ;  /* 0x0000005fff5f723e */ /* 0x000fe200024050ff */
[-C--:B0-----:R-:W-:Y:S01]  /*88b0*/  FMUL R21, R96, R155.reuse ;  /* 0x0000009b60157220 */ /* 0x081fe20000400000 */
[C---:B------:R-:W-:Y:S01]  /*88c0*/  ISETP.GT.AND P5, PT, R0.reuse, 0x10, P3 ;  /* 0x000000100000780c */ /* 0x040fe20001fa4270 */
[----:B------:R-:W-:Y:S01]  /*88d0*/  @P2 STG.E desc[UR36][R6.64+0x24], R93 ;  /* 0x0000245d06002986 */ /* 0x000fe2000c101924 */
[C---:B------:R-:W-:Y:S01]  /*88e0*/  ISETP.GT.AND P2, PT, R0.reuse, 0x11, P3 ;  /* 0x000000110000780c */ /* 0x040fe20001f44270 */
[----:B------:R-:W-:Y:S01]  /*88f0*/  FMUL R107, R107, R155 ;  /* 0x0000009b6b6b7220 */ /* 0x000fe20000400000 */
[----:B------:R-:W-:Y:S01]  /*8900*/  F2FP.TF32.F32.PACK_B R21, R21 ;  /* 0x00000015ff15723e */ /* 0x000fe200024050ff */
[----:B------:R0:W-:Y:S01]  /*8910*/  @P1 STG.E desc[UR36][R12.64+0x20], R23 ;  /* 0x000020170c001986 */ /* 0x0001e2000c101924 */
[C---:B------:R-:W-:Y:S01]  /*8920*/  ISETP.GT.AND P1, PT, R0.reuse, 0x10, P0 ;  /* 0x000000100000780c */ /* 0x040fe20000724270 */
[----:B------:R-:W-:Y:S01]  /*8930*/  FMUL R109, R109, R155 ;  /* 0x0000009b6d6d7220 */ /* 0x000fe20000400000 */
[----:B------:R-:W-:Y:S01]  /*8940*/  F2FP.TF32.F32.PACK_B R97, R97 ;  /* 0x00000061ff61723e */ /* 0x000fe200024050ff */
[----:B------:R-:W-:Y:S01]  /*8950*/  @P4 STG.E desc[UR36][R12.64+0x24], R95 ;  /* 0x0000245f0c004986 */ /* 0x000fe2000c101924 */
[----:B------:R-:W-:Y:S01]  /*8960*/  ISETP.GT.AND P4, PT, R0, 0x11, P0 ;  /* 0x000000110000780c */ /* 0x000fe20000784270 */
[----:B-1----:R-:W-:Y:S01]  /*8970*/  FMUL R15, R98, R155 ;  /* 0x0000009b620f7220 */ /* 0x002fe20000400000 */
[----:B------:R-:W-:Y:S01]  /*8980*/  F2FP.TF32.F32.PACK_B R99, R99 ;  /* 0x00000063ff63723e */ /* 0x000fe200024050ff */
[----:B------:R1:W-:Y:S01]  /*8990*/  @P5 STG.E desc[UR36][R6.64+0x40], R21 ;  /* 0x0000401506005986 */ /* 0x0003e2000c101924 */
[C---:B------:R-:W-:Y:S01]  /*89a0*/  ISETP.GT.AND P5, PT, R0.reuse, 0x18, P3 ;  /* 0x000000180000780c */ /* 0x040fe20001fa4270 */
[----:B------:R-:W-:Y:S01]  /*89b0*/  FMUL R111, R111, R155 ;  /* 0x0000009b6f6f7220 */ /* 0x000fe20000400000 */
[----:B------:R-:W-:Y:S01]  /*89c0*/  F2FP.TF32.F32.PACK_B R15, R15 ;  /* 0x0000000fff0f723e */ /* 0x000fe200024050ff */
[----:B------:R-:W-:Y:S01]  /*89d0*/  @P2 STG.E desc[UR36][R6.64+0x44], R97 ;  /* 0x0000446106002986 */ /* 0x000fe2000c101924 */
[----:B------:R-:W-:Y:S01]  /*89e0*/  ISETP.GT.AND P2, PT, R0, 0x19, P3 ;  /* 0x000000190000780c */ /* 0x000fe20001f44270 */
[----:B0-----:R-:W-:Y:S01]  /*89f0*/  FMUL R23, R100, R155 ;  /* 0x0000009b64177220 */ /* 0x001fe20000400000 */
        /* <DEDUP_REMOVED lines=177> */
[----:B------:R-:W-:Y:S01]  /*9510*/  @P1 STG.E desc[UR36][R12.64+0x1a0], R23 ;  /* 0x0001a0170c001986 */ /* 0x000fe2000c101924 */
        /* <DEDUP_REMOVED lines=11> */
[-C--:B------:R-:W-:Y:S01]  /*95d0*/  FMUL R33, R33, R155.reuse ;  /* 0x0000009b21217220 */ /* 0x080fe20000400000 */
[----:B------:R-:W-:Y:S01]  /*95e0*/  ISETP.GT.AND P3, PT, R0, 0x79, P3 ;  /* 0x000000790000780c */ /* 0x000fe20001f64270 */
[----:B------:R-:W-:Y:S01]  /*95f0*/  @P1 STG.E desc[UR36][R6.64+0x1c4], R145 ;  /* 0x0001c49106001986 */ /* 0x000fe2000c101924 */
[----:B------:R-:W-:Y:S01]  /*9600*/  ISETP.GT.AND P1, PT, R3, 0x80, PT ;  /* 0x000000800300780c */ /* 0x000fe20003f24270 */
[----:B------:R-:W-:Y:S01]  /*9610*/  FMUL R35, R35, R155 ;  /* 0x0000009b23237220 */ /* 0x000fe20000400000 */
[----:B------:R-:W-:Y:S01]  /*9620*/  F2FP.TF32.F32.PACK_B R149, R149 ;  /* 0x00000095ff95723e */ /* 0x000fe200024050ff */
[----:B------:R1:W-:Y:S01]  /*9630*/  @P2 STG.E desc[UR36][R12.64+0x1c0], R15 ;  /* 0x0001c00f0c002986 */ /* 0x0003e2000c101924 */
[----:B------:R-:W-:Y:S01]  /*9640*/  ISETP.GT.AND P2, PT, R3, 0x88, PT ;  /* 0x000000880300780c */ /* 0x000fe20003f44270 */
[-C--:B------:R-:W-:Y:S01]  /*9650*/  FMUL R3, R148, R155.reuse ;  /* 0x0000009b94037220 */ /* 0x080fe20000400000 */
[-C--:B0-----:R-:W-:Y:S01]  /*9660*/  FMUL R21, R150, R155.reuse ;  /* 0x0000009b96157220 */ /* 0x081fe20000400000 */
[----:B------:R-:W-:Y:S01]  /*9670*/  @P4 STG.E desc[UR36][R12.64+0x1c4], R147 ;  /* 0x0001c4930c004986 */ /* 0x000fe2000c101924 */
[C---:B------:R-:W-:Y:S01]  /*9680*/  ISETP.GT.AND P4, PT, R0.reuse, 0x78, P0 ;  /* 0x000000780000780c */ /* 0x040fe20000784270 */
[-C--:B------:R-:W-:Y:S01]  /*9690*/  FMUL R37, R37, R155.reuse ;  /* 0x0000009b25257220 */ /* 0x080fe20000400000 */
[----:B------:R-:W-:Y:S01]  /*96a0*/  ISETP.GT.AND P0, PT, R0, 0x79, P0 ;  /* 0x000000790000780c */ /* 0x000fe20000704270 */
[----:B------:R-:W-:Y:S01]  /*96b0*/  FMUL R39, R39, R155 ;  /* 0x0000009b27277220 */ /* 0x000fe20000400000 */
[----:B------:R-:W-:Y:S01]  /*96c0*/  F2FP.TF32.F32.PACK_B R3, R3 ;  /* 0x00000003ff03723e */ /* 0x000fe200024050ff */
[----:B------:R-:W-:Y:S01]  /*96d0*/  FMUL R41, R41, R155 ;  /* 0x0000009b29297220 */ /* 0x000fe20000400000 */
[----:B------:R-:W-:Y:S01]  /*96e0*/  F2FP.TF32.F32.PACK_B R21, R21 ;  /* 0x00000015ff15723e */ /* 0x000fe200024050ff */
[C---:B-1----:R-:W-:Y:S01]  /*96f0*/  IMAD.SHL.U32 R15, R4.reuse, 0x200, RZ ;  /* 0x00000200040f7824 */ /* 0x042fe200078e00ff */
[----:B------:R-:W-:Y:S01]  /*9700*/  F2FP.TF32.F32.PACK_B R151, R151 ;  /* 0x00000097ff97723e */ /* 0x000fe200024050ff */
[----:B------:R0:W-:Y:S01]  /*9710*/  @P5 STG.E desc[UR36][R6.64+0x1e0], R3 ;  /* 0x0001e00306005986 */ /* 0x0001e2000c101924 */
[----:B------:R-:W-:Y:S01]  /*9720*/  SHF.L.U64.HI R5, R4, 0x9, R5 ;  /* 0x0000000904057819 */ /* 0x000fe20000010205 */
[----:B------:R-:W-:Y:S01]  /*9730*/  FMUL R43, R43, R155 ;  /* 0x0000009b2b2b7220 */ /* 0x000fe20000400000 */
[----:B------:R-:W-:Y:S01]  /*9740*/  F2FP.TF32.F32.PACK_B R25, R25 ;  /* 0x00000019ff19723e */ /* 0x000fe200024050ff */
[----:B------:R-:W-:Y:S01]  /*9750*/  @P3 STG.E desc[UR36][R6.64+0x1e4], R149 ;  /* 0x0001e49506003986 */ /* 0x000fe2000c101924 */
[-C--:B------:R-:W-:Y:S01]  /*9760*/  IADD3 R4, P3, R15, R6.reuse, RZ ;  /* 0x000000060f047210 */ /* 0x080fe20007f7e0ff */
[----:B------:R-:W-:Y:S01]  /*9770*/  FMUL R45, R45, R155 ;  /* 0x0000009b2d2d7220 */ /* 0x000fe20000400000 */
[----:B------:R-:W-:Y:S01]  /*9780*/  F2FP.TF32.F32.PACK_B R27, R27 ;  /* 0x0000001bff1b723e */ /* 0x000fe200024050ff */
[----:B------:R1:W-:Y:S01]  /*9790*/  @P4 STG.E desc[UR36][R12.64+0x1e0], R21 ;  /* 0x0001e0150c004986 */ /* 0x0003e2000c101924 */
[----:B------:R-:W-:Y:S01]  /*97a0*/  IADD3 R14, P4, P5, R11, R6, R15 ;  /* 0x000000060b0e7210 */ /* 0x000fe20007d9e00f */
[----:B------:R-:W-:Y:S01]  /*97b0*/  FMUL R47, R47, R155 ;  /* 0x0000009b2f2f7220 */ /* 0x000fe20000400000 */
[----:B------:R-:W-:Y:S01]  /*97c0*/  F2FP.TF32.F32.PACK_B R29, R29 ;  /* 0x0000001dff1d723e */ /* 0x000fe200024050ff */
[----:B------:R2:W-:Y:S01]  /*97d0*/  @P0 STG.E desc[UR36][R12.64+0x1e4], R151 ;  /* 0x0001e4970c000986 */ /* 0x0005e2000c101924 */
[----:B------:R-:W-:Y:S01]  /*97e0*/  ISETP.GT.AND P0, PT, R0, RZ, P1 ;  /* 0x000000ff0000720c */ /* 0x000fe20000f04270 */
[----:B0-----:R-:W-:Y:S01]  /*97f0*/  FMUL R3, R24, R155 ;  /* 0x0000009b18037220 */ /* 0x001fe20000400000 */
[----:B------:R-:W-:Y:S01]  /*9800*/  IADD3.X R15, R9, R7, R5, P4, P5 ;  /* 0x00000007090f7210 */ /* 0x000fe200027ea405 */
[----:B------:R-:W-:Y:S01]  /*9810*/  IMAD.X R5, R5, 0x1, R7, P3 ;  /* 0x0000000105057824 */ /* 0x000fe200018e0607 */
[C---:B------:R-:W-:Y:S01]  /*9820*/  ISETP.GT.AND P5, PT, R0.reuse, 0x1, P1 ;  /* 0x000000010000780c */ /* 0x040fe20000fa4270 */
[-C--:B------:R-:W-:Y:S01]  /*9830*/  FMUL R49, R49, R155.reuse ;  /* 0x0000009b31317220 */ /* 0x080fe20000400000 */
[----:B------:R-:W-:Y:S01]  /*9840*/  ISETP.GT.AND P4, PT, R0, RZ, P2 ;  /* 0x000000ff0000720c */ /* 0x000fe20001784270 */
[----:B-1----:R-:W-:Y:S01]  /*9850*/  FMUL R21, R26, R155 ;  /* 0x0000009b1a157220 */ /* 0x002fe20000400000 */
[----:B------:R-:W-:Y:S01]  /*9860*/  F2FP.TF32.F32.PACK_B R3, R3 ;  /* 0x00000003ff03723e */ /* 0x000fe200024050ff */
[-C--:B------:R-:W-:Y:S01]  /*9870*/  FMUL R51, R51, R155.reuse ;  /* 0x0000009b33337220 */ /* 0x080fe20000400000 */
[-C--:B------:R-:W-:Y:S01]  /*9880*/  IADD3 R6, P3, R11, R4.reuse, RZ ;  /* 0x000000040b067210 */ /* 0x080fe20007f7e0ff */
[----:B--2---:R-:W-:Y:S01]  /*9890*/  FMUL R13, R28, R155 ;  /* 0x0000009b1c0d7220 */ /* 0x004fe20000400000 */
[----:B------:R-:W-:Y:S01]  /*98a0*/  F2FP.TF32.F32.PACK_B R21, R21 ;  /* 0x00000015ff15723e */ /* 0x000fe200024050ff */
[----:B------:R0:W-:Y:S01]  /*98b0*/  @P0 STG.E desc[UR36][R4.64], R3 ;  /* 0x0000000304000986 */ /* 0x0001e2000c101924 */
[C---:B------:R-:W-:Y:S01]  /*98c0*/  ISETP.GT.AND P0, PT, R0.reuse, 0x1, P2 ;  /* 0x000000010000780c */ /* 0x040fe20001704270 */
[--C-:B------:R-:W-:Y:S01]  /*98d0*/  IMAD.X R7, R9, 0x1, R5.reuse, P3 ;  /* 0x0000000109077824 */ /* 0x100fe200018e0605 */
[C---:B------:R-:W-:Y:S01]  /*98e0*/  ISETP.GT.AND P3, PT, R0.reuse, 0x9, P1 ;  /* 0x000000090000780c */ /* 0x040fe20000f64270 */
[----:B------:R-:W-:Y:S01]  /*98f0*/  @P5 STG.E desc[UR36][R4.64+0x4], R25 ;  /* 0x0000041904005986 */ /* 0x000fe2000c101924 */
[----:B------:R-:W-:Y:S01]  /*9900*/  F2FP.TF32.F32.PACK_B R13, R13 ;  /* 0x0000000dff0d723e */ /* 0x000fe200024050ff */
[-C--:B------:R-:W-:Y:S01]  /*9910*/  FMUL R53, R53, R155.reuse ;  /* 0x0000009b35357220 */ /* 0x080fe20000400000 */
[----:B------:R-:W-:Y:S01]  /*9920*/  IADD3 R8, P5, R11, R4, RZ ;  /* 0x000000040b087210 */ /* 0x000fe20007fbe0ff */
[----:B------:R1:W-:Y:S01]  /*9930*/  @P4 STG.E desc[UR36][R6.64], R21 ;  /* 0x0000001506004986 */ /* 0x0003e2000c101924 */
[----:B------:R-:W-:Y:S01]  /*9940*/  ISETP.GT.AND P4, PT, R0, 0x8, P1 ;  /* 0x000000080000780c */ /* 0x000fe20000f84270 */
[----:B------:R-:W-:Y:S01]  /*9950*/  FMUL R11, R32, R155 ;  /* 0x0000009b200b7220 */ /* 0x000fe20000400000 */
[----:B------:R-:W-:Y:S01]  /*9960*/  F2FP.TF32.F32.PACK_B R31, R31 ;  /* 0x0000001fff1f723e */ /* 0x000fe200024050ff */
[-C--:B0-----:R-:W-:Y:S01]  /*9970*/  FMUL R3, R30, R155.reuse ;  /* 0x0000009b1e037220 */ /* 0x081fe20000400000 */
[----:B------:R-:W-:Y:S01]  /*9980*/  IMAD.X R9, R9, 0x1, R5, P5 ;  /* 0x0000000109097824 */ /* 0x000fe200028e0605 */
[----:B------:R-:W-:Y:S01]  /*9990*/  @P0 STG.E desc[UR36][R6.64+0x4], R27 ;  /* 0x0000041b06000986 */ /* 0x000fe2000c101924 */
[C---:B------:R-:W-:Y:S01]  /*99a0*/  ISETP.GT.AND P0, PT, R0.reuse, 0x8, P2 ;  /* 0x000000080000780c */ /* 0x040fe20001704270 */
[----:B------:R-:W-:Y:S01]  /*99b0*/  FMUL R55, R55, R155 ;  /* 0x0000009b37377220 */ /* 0x000fe20000400000 */
[----:B------:R-:W-:Y:S01]  /*99c0*/  F2FP.TF32.F32.PACK_B R3, R3 ;  /* 0x00000003ff03723e */ /* 0x000fe200024050ff */
[----:B------:R-:W-:Y:S01]  /*99d0*/  @P3 STG.E desc[UR36][R4.64+0x24], R29 ;  /* 0x0000241d04003986 */ /* 0x000fe2000c101924 */
[----:B------:R-:W-:Y:S01]  /*99e0*/  ISETP.GT.AND P5, PT, R0, 0x10, P1 ;  /* 0x000000100000780c */ /* 0x000fe20000fa4270 */
[-C--:B-1----:R-:W-:Y:S01]  /*99f0*/  FMUL R21, R36, R155.reuse ;  /* 0x0000009b24157220 */ /* 0x082fe20000400000 */
[C---:B------:R-:W-:Y:S01]  /*9a00*/  ISETP.GT.AND P3, PT, R0.reuse, 0x11, P1 ;  /* 0x000000110000780c */ /* 0x040fe20000f64270 */
[----:B------:R0:W-:Y:S01]  /*9a10*/  @P4 STG.E desc[UR36][R4.64+0x20], R13 ;  /* 0x0000200d04004986 */ /* 0x0001e2000c101924 */
[C---:B------:R-:W-:Y:S01]  /*9a20*/  ISETP.GT.AND P4, PT, R0.reuse, 0x9, P2 ;  /* 0x000000090000780c */ /* 0x040fe20001784270 */
[----:B------:R-:W-:Y:S01]  /*9a30*/  FMUL R57, R57, R155 ;  /* 0x0000009b39397220 */ /* 0x000fe20000400000 */
[----:B------:R-:W-:Y:S01]  /*9a40*/  F2FP.TF32.F32.PACK_B R11, R11 ;  /* 0x0000000bff0b723e */ /* 0x000fe200024050ff */
[----:B------:R-:W-:Y:S01]  /*9a50*/  FMUL R59, R59, R155 ;  /* 0x0000009b3b3b7220 */ /* 0x000fe20000400000 */
[----:B------:R-:W-:Y:S01]  /*9a60*/  F2FP.TF32.F32.PACK_B R33, R33 ;  /* 0x00000021ff21723e */ /* 0x000fe200024050ff */
[----:B------:R1:W-:Y:S01]  /*9a70*/  @P0 STG.E desc[UR36][R8.64+0x20], R3 ;  /* 0x0000200308000986 */ /* 0x0003e2000c101924 */
[----:B------:R-:W-:Y:S01]  /*9a80*/  ISETP.GT.AND P0, PT, R0, 0x10, P2 ;  /* 0x000000100000780c */ /* 0x000fe20001704270 */
[----:B------:R-:W-:Y:S01]  /*9a90*/  FMUL R61, R61, R155 ;  /* 0x0000009b3d3d7220 */ /* 0x000fe20000400000 */
[----:B------:R-:W-:Y:S01]  /*9aa0*/  F2FP.TF32.F32.PACK_B R35, R35 ;  /* 0x00000023ff23723e */ /* 0x000fe200024050ff */
[----:B------:R-:W-:Y:S01]  /*9ab0*/  FMUL R63, R63, R155 ;  /* 0x0000009b3f3f7220 */ /* 0x000fe20000400000 */
[----:B------:R-:W-:Y:S01]  /*9ac0*/  F2FP.TF32.F32.PACK_B R21, R21 ;  /* 0x00000015ff15723e */ /* 0x000fe200024050ff */
[----:B0-----:R-:W-:Y:S01]  /*9ad0*/  FMUL R13, R34, R155 ;  /* 0x0000009b220d7220 */ /* 0x001fe20000400000 */
[----:B------:R-:W-:Y:S01]  /*9ae0*/  F2FP.TF32.F32.PACK_B R37, R37 ;  /* 0x00000025ff25723e */ /* 0x000fe200024050ff */
[----:B------:R-:W-:Y:S01]  /*9af0*/  @P4 STG.E desc[UR36][R14.64+0x24], R31 ;  /* 0x0000241f0e004986 */ /* 0x000fe2000c101924 */
[C---:B------:R-:W-:Y:S01]  /*9b00*/  ISETP.GT.AND P4, PT, R0.reuse, 0x11, P2 ;  /* 0x000000110000780c */ /* 0x040fe20001784270 */
[----:B------:R-:W-:Y:S01]  /*9b10*/  FMUL R65, R65, R155 ;  /* 0x0000009b41417220 */ /* 0x000fe20000400000 */
[----:B------:R-:W-:Y:S01]  /*9b20*/  F2FP.TF32.F32.PACK_B R13, R13 ;  /* 0x0000000dff0d723e */ /* 0x000fe200024050ff */
[----:B------:R0:W-:Y:S01]  /*9b30*/  @P5 STG.E desc[UR36][R4.64+0x40], R11 ;  /* 0x0000400b04005986 */ /* 0x0001e2000c101924 */
[----:B------:R-:W-:Y:S01]  /*9b40*/  ISETP.GT.AND P5, PT, R0, 0x18, P1 ;  /* 0x000000180000780c */ /* 0x000fe20000fa4270 */
[----:B------:R-:W-:-:S02]  /*9b50*/  @P0 IMAD.MOV.U32 R6, RZ, RZ, R14 ;  /* 0x000000ffff060224 */ /* 0x000fc400078e000e */
[-C--:B-1----:R-:W-:Y:S01]  /*9b60*/  FMUL R3, R38, R155.reuse ;  /* 0x0000009b26037220 */ /* 0x082fe20000400000 */
[--C-:B------:R-:W-:Y:S01]  /*9b70*/  @P0 IMAD.MOV.U32 R7, RZ, RZ, R15.reuse ;  /* 0x000000ffff070224 */ /* 0x100fe200078e000f */
[----:B------:R-:W-:Y:S01]  /*9b80*/  @P3 STG.E desc[UR36][R4.64+0x44], R33 ;  /* 0x0000442104003986 */ /* 0x000fe2000c101924 */
[----:B------:R-:W-:Y:S01]  /*9b90*/  ISETP.GT.AND P3, PT, R0, 0x19, P1 ;  /* 0x000000190000780c */ /* 0x000fe20000f64270 */
[----:B------:R-:W-:Y:S01]  /*9ba0*/  FMUL R9, R40, R155 ;  /* 0x0000009b28097220 */ /* 0x000fe20000400000 */
[----:B------:R-:W-:Y:S01]  /*9bb0*/  F2FP.TF32.F32.PACK_B R3, R3 ;  /* 0x00000003ff03723e */ /* 0x000fe200024050ff */
[----:B------:R1:W-:Y:S01]  /*9bc0*/  @P0 STG.E desc[UR36][R6.64+0x40], R13 ;  /* 0x0000400d06000986 */ /* 0x0003e2000c101924 */
[----:B------:R-:W-:Y:S01]  /*9bd0*/  ISETP.GT.AND P0, PT, R0, 0x18, P2 ;  /* 0x000000180000780c */ /* 0x000fe20001704270 */
[----:B------:R-:W-:Y:S01]  /*9be0*/  FMUL R67, R67, R155 ;  /* 0x0000009b43437220 */ /* 0x000fe20000400000 */
[----:B------:R-:W-:Y:S01]  /*9bf0*/  F2FP.TF32.F32.PACK_B R39, R39 ;  /* 0x00000027ff27723e */ /* 0x000fe200024050ff */
[----:B0-----:R-:W-:Y:S01]  /*9c00*/  FMUL R11, R42, R155 ;  /* 0x0000009b2a0b7220 */ /* 0x001fe20000400000 */
[----:B------:R-:W-:Y:S01]  /*9c10*/  F2FP.TF32.F32.PACK_B R9, R9 ;  /* 0x00000009ff09723e */ /* 0x000fe200024050ff */
[----:B------:R-:W-:Y:S01]  /*9c20*/  FMUL R69, R69, R155 ;  /* 0x0000009b45457220 */ /* 0x000fe20000400000 */
[----:B------:R-:W-:Y:S01]  /*9c30*/  F2FP.TF32.F32.PACK_B R41, R41 ;  /* 0x00000029ff29723e */ /* 0x000fe200024050ff */
[----:B------:R-:W-:Y:S01]  /*9c40*/  FMUL R71, R71, R155 ;  /* 0x0000009b47477220 */ /* 0x000fe20000400000 */
[----:B------:R-:W-:Y:S01]  /*9c50*/  F2FP.TF32.F32.PACK_B R11, R11 ;  /* 0x0000000bff0b723e */ /* 0x000fe200024050ff */
[----:B------:R-:W-:Y:S01]  /*9c60*/  FMUL R73, R73, R155 ;  /* 0x0000009b49497220 */ /* 0x000fe20000400000 */
[----:B------:R-:W-:Y:S01]  /*9c70*/  F2FP.TF32.F32.PACK_B R43, R43 ;  /* 0x0000002bff2b723e */ /* 0x000fe200024050ff */
[--C-:B-1----:R-:W-:Y:S01]  /*9c80*/  @P4 IMAD.MOV.U32 R6, RZ, RZ, R14.reuse ;  /* 0x000000ffff064224 */ /* 0x102fe200078e000e */
[----:B------:R-:W-:Y:S01]  /*9c90*/  F2FP.TF32.F32.PACK_B R45, R45 ;  /* 0x0000002dff2d723e */ /* 0x000fe200024050ff */
[--C-:B------:R-:W-:Y:S01]  /*9ca0*/  @P4 IMAD.MOV.U32 R7, RZ, RZ, R15.reuse ;  /* 0x000000ffff074224 */ /* 0x100fe200078e000f */
[----:B------:R-:W-:Y:S01]  /*9cb0*/  F2FP.TF32.F32.PACK_B R47, R47 ;  /* 0x0000002fff2f723e */ /* 0x000fe200024050ff */
[----:B------:R-:W-:Y:S01]  /*9cc0*/  FMUL R75, R75, R155 ;  /* 0x0000009b4b4b7220 */ /* 0x000fe20000400000 */
[----:B------:R-:W-:Y:S01]  /*9cd0*/  F2FP.TF32.F32.PACK_B R49, R49 ;  /* 0x00000031ff31723e */ /* 0x000fe200024050ff */
[-C--:B------:R-:W-:Y:S01]  /*9ce0*/  FMUL R77, R77, R155.reuse ;  /* 0x0000009b4d4d7220 */ /* 0x080fe20000400000 */
[----:B------:R0:W-:Y:S01]  /*9cf0*/  @P4 STG.E desc[UR36][R6.64+0x44], R35 ;  /* 0x0000442306004986 */ /* 0x0001e2000c101924 */
[C---:B------:R-:W-:Y:S01]  /*9d00*/  ISETP.GT.AND P4, PT, R0.reuse, 0x19, P2 ;  /* 0x000000190000780c */ /* 0x040fe20001784270 */
[----:B------:R-:W-:Y:S01]  /*9d10*/  FMUL R79, R79, R155 ;  /* 0x0000009b4f4f7220 */ /* 0x000fe20000400000 */
[----:B------:R-:W-:Y:S01]  /*9d20*/  F2FP.TF32.F32.PACK_B R51, R51 ;  /* 0x00000033ff33723e */ /* 0x000fe200024050ff */
[----:B------:R1:W-:Y:S01]  /*9d30*/  @P5 STG.E desc[UR36][R4.64+0x60], R21 ;  /* 0x0000601504005986 */ /* 0x0003e2000c101924 */
[----:B------:R-:W-:Y:S01]  /*9d40*/  ISETP.GT.AND P5, PT, R0, 0x20, P1 ;  /* 0x000000200000780c */ /* 0x000fe20000fa4270 */
[----:B------:R-:W-:Y:S01]  /*9d50*/  FMUL R13, R80, R155 ;  /* 0x0000009b500d7220 */ /* 0x000fe20000400000 */
[----:B------:R-:W-:Y:S01]  /*9d60*/  F2FP.TF32.F32.PACK_B R53, R53 ;  /* 0x00000035ff35723e */ /* 0x000fe200024050ff */
[----:B------:R-:W-:Y:S01]  /*9d70*/  @P3 STG.E desc[UR36][R4.64+0x64], R37 ;  /* 0x0000642504003986 */ /* 0x000fe2000c101924 */
[----:B------:R-:W-:Y:S01]  /*9d80*/  ISETP.GT.AND P3, PT, R0, 0x21, P1 ;  /* 0x000000210000780c */ /* 0x000fe20000f64270 */
[----:B------:R-:W-:Y:S01]  /*9d90*/  FMUL R81, R81, R155 ;  /* 0x0000009b51517220 */ /* 0x000fe20000400000 */
[----:B------:R-:W-:Y:S01]  /*9da0*/  F2FP.TF32.F32.PACK_B R55, R55 ;  /* 0x00000037ff37723e */ /* 0x000fe200024050ff */
[----:B0-----:R-:W-:Y:S01]  /*9db0*/  @P0 IMAD.MOV.U32 R6, RZ, RZ, R14 ;  /* 0x000000ffff060224 */ /* 0x001fe200078e000e */
[----:B------:R-:W-:Y:S01]  /*9dc0*/  F2FP.TF32.F32.PACK_B R57, R57 ;  /* 0x00000039ff39723e */ /* 0x000fe200024050ff */
[----:B------:R-:W-:Y:S01]  /*9dd0*/  @P0 IMAD.MOV.U32 R7, RZ, RZ, R15 ;  /* 0x000000ffff070224 */ /* 0x000fe200078e000f */
[----:B------:R-:W-:Y:S01]  /*9de0*/  F2FP.TF32.F32.PACK_B R59, R59 ;  /* 0x0000003bff3b723e */ /* 0x000fe200024050ff */
[----:B------:R-:W-:Y:S01]  /*9df0*/  FMUL R83, R83, R155 ;  /* 0x0000009b53537220 */ /* 0x000fe20000400000 */
[----:B------:R-:W-:Y:S01]  /*9e00*/  F2FP.TF32.F32.PACK_B R61, R61 ;  /* 0x0000003dff3d723e */ /* 0x000fe200024050ff */
[-C--:B-1----:R-:W-:Y:S01]  /*9e10*/  FMUL R21, R84, R155.reuse ;  /* 0x0000009b54157220 */ /* 0x082fe20000400000 */
[----:B------:R0:W-:Y:S01]  /*9e20*/  @P0 STG.E desc[UR36][R6.64+0x60], R3 ;  /* 0x0000600306000986 */ /* 0x0001e2000c101924 */
[----:B------:R-:W-:Y:S01]  /*9e30*/  ISETP.GT.AND P0, PT, R0, 0x20, P2 ;  /* 0x000000200000780c */ /* 0x000fe20001704270 */
[----:B------:R-:W-:Y:S01]  /*9e40*/  FMUL R85, R85, R155 ;  /* 0x0000009b55557220 */ /* 0x000fe20000400000 */
[----:B------:R-:W-:Y:S01]  /*9e50*/  F2FP.TF32.F32.PACK_B R63, R63 ;  /* 0x0000003fff3f723e */ /* 0x000fe200024050ff */
[----:B------:R-:W-:Y:S01]  /*9e60*/  FMUL R87, R87, R155 ;  /* 0x0000009b57577220 */ /* 0x000fe20000400000 */
[----:B------:R-:W-:-:S02]  /*9e70*/  F2FP.TF32.F32.PACK_B R65, R65 ;  /* 0x00000041ff41723e */ /* 0x000fc400024050ff */
[----:B------:R-:W-:Y:S02]  /*9e80*/  F2FP.TF32.F32.PACK_B R67, R67 ;  /* 0x00000043ff43723e */ /* 0x000fe400024050ff */
[----:B------:R-:W-:Y:S02]  /*9e90*/  F2FP.TF32.F32.PACK_B R69, R69 ;  /* 0x00000045ff45723e */ /* 0x000fe400024050ff */
[----:B------:R-:W-:Y:S01]  /*9ea0*/  F2FP.TF32.F32.PACK_B R71, R71 ;  /* 0x00000047ff47723e */ /* 0x000fe200024050ff */
[----:B0-----:R-:W-:Y:S02]  /*9eb0*/  @P4 IMAD.MOV.U32 R6, RZ, RZ, R14 ;  /* 0x000000ffff064224 */ /* 0x001fe400078e000e */
[----:B------:R-:W-:Y:S01]  /*9ec0*/  FMUL R3, R44, R155 ;  /* 0x0000009b2c037220 */ /* 0x000fe20000400000 */
[----:B------:R-:W-:Y:S01]  /*9ed0*/  @P4 IMAD.MOV.U32 R7, RZ, RZ, R15 ;  /* 0x000000ffff074224 */ /* 0x000fe200078e000f */
[----:B------:R-:W-:Y:S02]  /*9ee0*/  F2FP.TF32.F32.PACK_B R73, R73 ;  /* 0x00000049ff49723e */ /* 0x000fe400024050ff */
[----:B------:R-:W-:-:S02]  /*9ef0*/  F2FP.TF32.F32.PACK_B R75, R75 ;  /* 0x0000004bff4b723e */ /* 0x000fc400024050ff */
[----:B------:R0:W-:Y:S01]  /*9f00*/  @P4 STG.E desc[UR36][R6.64+0x64], R39 ;  /* 0x0000642706004986 */ /* 0x0001e2000c101924 */
[C---:B------:R-:W-:Y:S02]  /*9f10*/  ISETP.GT.AND P4, PT, R0.reuse, 0x21, P2 ;  /* 0x000000210000780c */ /* 0x040fe40001784270 */
[----:B------:R-:W-:Y:S01]  /*9f20*/  F2FP.TF32.F32.PACK_B R3, R3 ;  /* 0x00000003ff03723e */ /* 0x000fe200024050ff */
[----:B------:R1:W-:Y:S01]  /*9f30*/  @P5 STG.E desc[UR36][R4.64+0x80], R9 ;  /* 0x0000800904005986 */ /* 0x0003e2000c101924 */
[C---:B------:R-:W-:Y:S02]  /*9f40*/  ISETP.GT.AND P5, PT, R0.reuse, 0x28, P1 ;  /* 0x000000280000780c */ /* 0x040fe40000fa4270 */
[----:B------:R-:W-:Y:S01]  /*9f50*/  F2FP.TF32.F32.PACK_B R77, R77 ;  /* 0x0000004dff4d723e */ /* 0x000fe200024050ff */
[----:B------:R-:W-:Y:S01]  /*9f60*/  @P3 STG.E desc[UR36][R4.64+0x84], R41 ;  /* 0x0000842904003986 */ /* 0x000fe2000c101924 */
[----:B------:R-:W-:Y:S02]  /*9f70*/  ISETP.GT.AND P3, PT, R0, 0x29, P1 ;  /* 0x000000290000780c */ /* 0x000fe40000f64270 */
[----:B------:R-:W-:Y:S01]  /*9f80*/  F2FP.TF32.F32.PACK_B R79, R79 ;  /* 0x0000004fff4f723e */ /* 0x000fe200024050ff */
[----:B0-----:R-:W-:Y:S01]  /*9f90*/  @P0 IMAD.MOV.U32 R6, RZ, RZ, R14 ;  /* 0x000000ffff060224 */ /* 0x001fe200078e000e */
[----:B------:R-:W-:Y:S01]  /*9fa0*/  F2FP.TF32.F32.PACK_B R13, R13 ;  /* 0x0000000dff0d723e */ /* 0x000fe200024050ff */
[----:B------:R-:W-:Y:S01]  /*9fb0*/  @P0 IMAD.MOV.U32 R7, RZ, RZ, R15 ;  /* 0x000000ffff070224 */ /* 0x000fe200078e000f */
[----:B------:R-:W-:Y:S01]  /*9fc0*/  F2FP.TF32.F32.PACK_B R81, R81 ;  /* 0x00000051ff51723e */ /* 0x000fe200024050ff */
[----:B-1----:R-:W-:Y:S01]  /*9fd0*/  FMUL R9, R46, R155 ;  /* 0x0000009b2e097220 */ /* 0x002fe20000400000 */
[----:B------:R-:W-:-:S02]  /*9fe0*/  F2FP.TF32.F32.PACK_B R83, R83 ;  /* 0x00000053ff53723e */ /* 0x000fc400024050ff */
[----:B------:R0:W-:Y:S01]  /*9ff0*/  @P0 STG.E desc[UR36][R6.64+0x80], R11 ;  /* 0x0000800b06000986 */ /* 0x0001e2000c101924 */
[----:B------:R-:W-:Y:S02]  /*a000*/  ISETP.GT.AND P0, PT, R0, 0x28, P2 ;  /* 0x000000280000780c */ /* 0x000fe40001704270 */
[----:B------:R-:W-:Y:S02]  /*a010*/  F2FP.TF32.F32.PACK_B R9, R9 ;  /* 0x00000009ff09723e */ /* 0x000fe400024050ff */
[----:B------:R-:W-:Y:S02]  /*a020*/  F2FP.TF32.F32.PACK_B R21, R21 ;  /* 0x00000015ff15723e */ /* 0x000fe400024050ff */
[----:B------:R-:W-:Y:S02]  /*a030*/  F2FP.TF32.F32.PACK_B R85, R85 ;  /* 0x00000055ff55723e */ /* 0x000fe400024050ff */
[----:B------:R-:W-:Y:S01]  /*a040*/  F2FP.TF32.F32.PACK_B R87, R87 ;  /* 0x00000057ff57723e */ /* 0x000fe200024050ff */
[----:B0-----:R-:W-:-:S02]  /*a050*/  @P4 IMAD.MOV.U32 R6, RZ, RZ, R14 ;  /* 0x000000ffff064224 */ /* 0x001fc400078e000e */
[----:B------:R-:W-:Y:S01]  /*a060*/  FMUL R11, R48, R155 ;  /* 0x0000009b300b7220 */ /* 0x000fe20000400000 */
[----:B------:R-:W-:-:S04]  /*a070*/  @P4 IMAD.MOV.U32 R7, RZ, RZ, R15 ;  /* 0x000000ffff074224 */ /* 0x000fc800078e000f */
[----:B------:R-:W-:Y:S01]  /*a080*/  F2FP.TF32.F32.PACK_B R11, R11 ;  /* 0x0000000bff0b723e */ /* 0x000fe200024050ff */
[----:B------:R0:W-:Y:S01]  /*a090*/  @P4 STG.E desc[UR36][R6.64+0x84], R43 ;  /* 0x0000842b06004986 */ /* 0x0001e2000c101924 */
[----:B------:R-:W-:-:S03]  /*a0a0*/  ISETP.GT.AND P4, PT, R0, 0x29, P2 ;  /* 0x000000290000780c */ /* 0x000fc60001784270 */
[----:B------:R1:W-:Y:S01]  /*a0b0*/  @P5 STG.E desc[UR36][R4.64+0xa0], R3 ;  /* 0x0000a00304005986 */ /* 0x0003e2000c101924 */
[----:B------:R-:W-:-:S03]  /*a0c0*/  ISETP.GT.AND P5, PT, R0, 0x30, P1 ;  /* 0x000000300000780c */ /* 0x000fc60000fa4270 */
[----:B------:R-:W-:Y:S01]  /*a0d0*/  @P3 STG.E desc[UR36][R4.64+0xa4], R45 ;  /* 0x0000a42d04003986 */ /* 0x000fe2000c101924 */
[----:B------:R-:W-:Y:S01]  /*a0e0*/  ISETP.GT.AND P3, PT, R0, 0x31, P1 ;  /* 0x000000310000780c */ /* 0x000fe20000f64270 */
[----:B0-----:R-:W-:Y:S02]  /*a0f0*/  @P0 IMAD.MOV.U32 R6, RZ, RZ, R14 ;  /* 0x000000ffff060224 */ /* 0x001fe400078e000e */
[----:B------:R-:W-:Y:S02]  /*a100*/  @P0 IMAD.MOV.U32 R7, RZ, RZ, R15 ;  /* 0x000000ffff070224 */ /* 0x000fe400078e000f */
[----:B-1----:R-:W-:-:S03]  /*a110*/  FMUL R3, R50, R155 ;  /* 0x0000009b32037220 */ /* 0x002fc60000400000 */
[----:B------:R0:W-:Y:S01]  /*a120*/  @P0 STG.E desc[UR36][R6.64+0xa0], R9 ;  /* 0x0000a00906000986 */ /* 0x0001e2000c101924 */
[----:B------:R-:W-:Y:S02]  /*a130*/  ISETP.GT.AND P0, PT, R0, 0x30, P2 ;  /* 0x000000300000780c */ /* 0x000fe40001704270 */
[----:B------:R-:W-:Y:S01]  /*a140*/  F2FP.TF32.F32.PACK_B R3, R3 ;  /* 0x00000003ff03723e */ /* 0x000fe200024050ff */
[----:B0-----:R-:W-:Y:S02]  /*a150*/  @P4 IMAD.MOV.U32 R6, RZ, RZ, R14 ;  /* 0x000000ffff064224 */ /* 0x001fe400078e000e */
        /* <DEDUP_REMOVED lines=69> */
[----:B------:R-:W-:Y:S01]  /*a5b0*/  @P3 STG.E desc[UR36][R4.64+0x144], R65 ;  /* 0x0001444104003986 */ /* 0x000fe2000c101924 */
[----:B------:R-:W-:-:S03]  /*a5c0*/  ISETP.GT.AND P3, PT, R0, 0x59, P1 ;  /* 0x000000590000780c */ /* 0x000fc60000f64270 */
[----:B------:R1:W-:Y:S01]  /*a5d0*/  @P5 STG.E desc[UR36][R4.64+0x140], R9 ;  /* 0x0001400904005986 */ /* 0x0003e2000c101924 */
[----:B------:R-:W-:Y:S01]  /*a5e0*/  ISETP.GT.AND P5, PT, R0, 0x58, P1 ;  /* 0x000000580000780c */ /* 0x000fe20000fa4270 */
[----:B0-----:R-:W-:Y:S02]  /*a5f0*/  @P0 IMAD.MOV.U32 R6, RZ, RZ, R14 ;  /* 0x000000ffff060224 */ /* 0x001fe400078e000e */
[----:B------:R-:W-:-:S05]  /*a600*/  @P0 IMAD.MOV.U32 R7, RZ, RZ, R15 ;  /* 0x000000ffff070224 */ /* 0x000fca00078e000f */
[----:B------:R0:W-:Y:S01]  /*a610*/  @P0 STG.E desc[UR36][R6.64+0x140], R11 ;  /* 0x0001400b06000986 */ /* 0x0001e2000c101924 */
[----:B------:R-:W-:Y:S01]  /*a620*/  ISETP.GT.AND P0, PT, R0, 0x58, P2 ;  /* 0x000000580000780c */ /* 0x000fe20001704270 */
[----:B-1----:R-:W-:-:S05]  /*a630*/  FMUL R9, R70, R155 ;  /* 0x0000009b46097220 */ /* 0x002fca0000400000 */
        /* <DEDUP_REMOVED lines=50> */
[----:B------:R-:W-:-:S05]  /*a960*/  @P4 IMAD.MOV.U32 R7, RZ, RZ, R15 ;  /* 0x000000ffff074224 */ /* 0x000fca00078e000f */
[----:B------:R0:W-:Y:S01]  /*a970*/  @P4 STG.E desc[UR36][R6.64+0x1a4], R79 ;  /* 0x0001a44f06004986 */ /* 0x0001e2000c101924 */
[----:B------:R-:W-:-:S03]  /*a980*/  ISETP.GT.AND P4, PT, R0, 0x71, P2 ;  /* 0x000000710000780c */ /* 0x000fc60001784270 */
[----:B------:R-:W-:Y:S01]  /*a990*/  @P3 STG.E desc[UR36][R4.64+0x1c0], R13 ;  /* 0x0001c00d04003986 */ /* 0x000fe2000c101924 */
[C---:B------:R-:W-:Y:S02]  /*a9a0*/  ISETP.GT.AND P3, PT, R0.reuse, 0x78, P1 ;  /* 0x000000780000780c */ /* 0x040fe40000f64270 */
[C---:B------:R-:W-:Y:S01]  /*a9b0*/  ISETP.GT.AND P1, PT, R0.reuse, 0x79, P1 ;  /* 0x000000790000780c */ /* 0x040fe20000f24270 */
[----:B------:R-:W-:Y:S01]  /*a9c0*/  @P5 STG.E desc[UR36][R4.64+0x1c4], R81 ;  /* 0x0001c45104005986 */ /* 0x000fe2000c101924 */
[C---:B------:R-:W-:Y:S02]  /*a9d0*/  ISETP.GT.AND P5, PT, R0.reuse, 0x78, P2 ;  /* 0x000000780000780c */ /* 0x040fe400017a4270 */
[----:B------:R-:W-:Y:S01]  /*a9e0*/  ISETP.GT.AND P2, PT, R0, 0x79, P2 ;  /* 0x000000790000780c */ /* 0x000fe20001744270 */
[----:B0-----:R-:W-:Y:S02]  /*a9f0*/  @P0 IMAD.MOV.U32 R6, RZ, RZ, R14 ;  /* 0x000000ffff060224 */ /* 0x001fe400078e000e */
[----:B------:R-:W-:-:S05]  /*aa00*/  @P0 IMAD.MOV.U32 R7, RZ, RZ, R15 ;  /* 0x000000ffff070224 */ /* 0x000fca00078e000f */
[----:B------:R0:W-:Y:S02]  /*aa10*/  @P0 STG.E desc[UR36][R6.64+0x1c0], R3 ;  /* 0x0001c00306000986 */ /* 0x0001e4000c101924 */
[----:B0-----:R-:W-:Y:S02]  /*aa20*/  @P4 IMAD.MOV.U32 R6, RZ, RZ, R14 ;  /* 0x000000ffff064224 */ /* 0x001fe400078e000e */
[----:B------:R-:W-:-:S05]  /*aa30*/  @P4 IMAD.MOV.U32 R7, RZ, RZ, R15 ;  /* 0x000000ffff074224 */ /* 0x000fca00078e000f */
[----:B------:R-:W-:Y:S04]  /*aa40*/  @P4 STG.E desc[UR36][R6.64+0x1c4], R83 ;  /* 0x0001c45306004986 */ /* 0x000fe8000c101924 */
[----:B------:R-:W-:Y:S04]  /*aa50*/  @P3 STG.E desc[UR36][R4.64+0x1e0], R21 ;  /* 0x0001e01504003986 */ /* 0x000fe8000c101924 */
[----:B------:R0:W-:Y:S02]  /*aa60*/  @P1 STG.E desc[UR36][R4.64+0x1e4], R85 ;  /* 0x0001e45504001986 */ /* 0x0001e4000c101924 */
[----:B0-----:R-:W-:-:S02]  /*aa70*/  @P5 IMAD.MOV.U32 R4, RZ, RZ, R14 ;  /* 0x000000ffff045224 */ /* 0x001fc400078e000e */
[----:B------:R-:W-:-:S05]  /*aa80*/  @P5 IMAD.MOV.U32 R5, RZ, RZ, R15 ;  /* 0x000000ffff055224 */ /* 0x000fca00078e000f */
[----:B------:R0:W-:Y:S04]  /*aa90*/  @P5 STG.E desc[UR36][R4.64+0x1e0], R9 ;  /* 0x0001e00904005986 */ /* 0x0001e8000c101924 */
[----:B------:R0:W-:Y:S02]  /*aaa0*/  @P2 STG.E desc[UR36][R14.64+0x1e4], R87 ;  /* 0x0001e4570e002986 */ /* 0x0001e4000c101924 */
.L_x_286:
[----:B------:R-:W-:Y:S05]  /*aab0*/  BSYNC B0 ;  /* 0x0000000000007941 */ /* 0x000fea0003800000 */
.L_x_34:
[----:B------:R-:W-:Y:S01]  /*aac0*/  ULDC UR4, c[0x0][0xc] ;  /* 0x0000030000047ab9 */ /* 0x000fe20000000800 */
[----:B------:R-:W-:Y:S01]  /*aad0*/  ULDC UR5, c[0x0][0x10] ;  /* 0x0000040000057ab9 */ /* 0x000fe20000000800 */
[----:B0-----:R-:W0:Y:S01]  /*aae0*/  LDC R3, c[0x0][0x14] ;  /* 0x00000500ff037b82 */ /* 0x001e220000000800 */
[----:B------:R-:W-:Y:S01]  /*aaf0*/  UIMAD.WIDE.U32 UR4, UR4, UR5, URZ ;  /* 0x00000005040472a5 */ /* 0x000fe2000f8e003f */
[----:B------:R-:W-:Y:S01]  /*ab00*/  PRMT R0, RZ, 0x7610, R0 ;  /* 0x00007610ff007816 */ /* 0x000fe20000000000 */
[----:B-----5:R-:W-:Y:S02]  /*ab10*/  IMAD.MOV.U32 R154, RZ, RZ, -0x1 ;  /* 0xffffffffff9a7424 */ /* 0x020fe400078e00ff */
[----:B------:R-:W-:Y:S02]  /*ab20*/  IMAD.MOV.U32 R23, RZ, RZ, -0x1 ;  /* 0xffffffffff177424 */ /* 0x000fe400078e00ff */
[----:B0-----:R-:W-:-:S04]  /*ab30*/  IMAD.WIDE.U32 R16, R3, UR4, R16 ;  /* 0x0000000403107c25 */ /* 0x001fc8000f8e0010 */
[----:B------:R-:W-:Y:S01]  /*ab40*/  IMAD R3, R3, UR5, RZ ;  /* 0x0000000503037c24 */ /* 0x000fe2000f8e02ff */
[----:B------:R-:W-:Y:S02]  /*ab50*/  ULDC.64 UR4, c[0x0][0x650] ;  /* 0x0001940000047ab9 */ /* 0x000fe40000000a00 */
[----:B------:R-:W-:Y:S01]  /*ab60*/  ISETP.GE.U32.AND P0, PT, R16, UR4, PT ;  /* 0x0000000410007c0c */ /* 0x000fe2000bf06070 */
[----:B------:R-:W-:-:S05]  /*ab70*/  IMAD.IADD R17, R17, 0x1, R3 ;  /* 0x0000000111117824 */ /* 0x000fca00078e0203 */
[----:B------:R-:W-:-:S13]  /*ab80*/  ISETP.GE.U32.AND.EX P0, PT, R17, UR5, PT, P0 ;  /* 0x0000000511007c0c */ /* 0x000fda000bf06100 */
[----:B------:R-:W-:Y:S05]  /*ab90*/  @P0 BRA `(.L_x_287) ;  /* 0x0000000400640947 */ /* 0x000fea0003800000 */
[----:B------:R-:W0:Y:S01]  /*aba0*/  S2R R12, SR_CTAID.X ;  /* 0x00000000000c7919 */ /* 0x000e220000002500 */
[----:B---3--:R-:W3:Y:S01]  /*abb0*/  LDC.64 R10, c[0x0][0x628] ;  /* 0x00018a00ff0a7b82 */ /* 0x008ee20000000a00 */
[----:B------:R-:W-:Y:S01]  /*abc0*/  ULDC UR4, c[0x0][0x150] ;  /* 0x0000540000047ab9 */ /* 0x000fe20000000800 */
[----:B------:R-:W-:Y:S01]  /*abd0*/  IMAD.MOV.U32 R8, RZ, RZ, R16 ;  /* 0x000000ffff087224 */ /* 0x000fe200078e0010 */
[----:B------:R-:W0:Y:S01]  /*abe0*/  S2R R24, SR_CTAID.Y ;  /* 0x0000000000187919 */ /* 0x000e220000002600 */
[----:B------:R-:W-:-:S04]  /*abf0*/  IMAD.MOV.U32 R9, RZ, RZ, R17 ;  /* 0x000000ffff097224 */ /* 0x000fc800078e0011 */
[----:B------:R-:W1:Y:S08]  /*ac00*/  LDC R21, c[0x0][0x144] ;  /* 0x00005100ff157b82 */ /* 0x000e700000000800 */
[----:B------:R-:W1:Y:S08]  /*ac10*/  LDC R0, c[0x0][0x630] ;  /* 0x00018c00ff007b82 */ /* 0x000e700000000800 */
[----:B------:R-:W1:Y:S01]  /*ac20*/  LDC.64 R14, c[0x0][0x620] ;  /* 0x00018800ff0e7b82 */ /* 0x000e620000000a00 */
[----:B---3--:R-:W-:-:S04]  /*ac30*/  ISETP.NE.U32.AND P0, PT, R10, RZ, PT ;  /* 0x000000ff0a00720c */ /* 0x008fc80003f05070 */
[----:B------:R-:W-:Y:S02]  /*ac40*/  ISETP.NE.AND.EX P0, PT, R11, RZ, PT, P0 ;  /* 0x000000ff0b00720c */ /* 0x000fe40003f05300 */
[----:B0-----:R-:W-:-:S05]  /*ac50*/  I2FP.F32.U32 R3, R12 ;  /* 0x0000000c00037245 */ /* 0x001fca0000201000 */
[----:B------:R-:W-:-:S04]  /*ac60*/  FMUL R3, R3, UR4 ;  /* 0x0000000403037c20 */ /* 0x000fc80008400000 */
[----:B------:R0:W3:Y:S02]  /*ac70*/  F2I.U32.TRUNC.NTZ R20, R3 ;  /* 0x0000000300147305 */ /* 0x0000e4000020f000 */
[----:B------:R-:W-:Y:S05]  /*ac80*/  @!P0 BRA `(.L_x_288) ;  /* 0x0000000000288947 */ /* 0x000fea0003800000 */
[----:B0-----:R-:W0:Y:S02]  /*ac90*/  LDC R3, c[0x0][0x634] ;  /* 0x00018d00ff037b82 */ /* 0x001e240000000800 */
        /* <DEDUP_REMOVED lines=9> */
.L_x_288:
[----:B------:R-:W5:Y:S01]  /*ad30*/  LDC.64 R30, c[0x0][0x640] ;  /* 0x00019000ff1e7b82 */ /* 0x000f620000000a00 */
[-CC-:B-1----:R-:W-:Y:S01]  /*ad40*/  SHF.R.U64 R23, R8, R0.reuse, R9.reuse ;  /* 0x0000000008177219 */ /* 0x182fe20000001209 */
[----:B---3--:R-:W-:Y:S01]  /*ad50*/  IMAD.MOV R20, RZ, RZ, -R20 ;  /* 0x000000ffff147224 */ /* 0x008fe200078e0a14 */
[----:B------:R-:W-:Y:S01]  /*ad60*/  SHF.R.U32.HI R0, RZ, R0, R9 ;  /* 0x00000000ff007219 */ /* 0x000fe20000011609 */
[----:B------:R-:W-:Y:S01]  /*ad70*/  ULDC UR4, c[0x0][0x154] ;  /* 0x0000550000047ab9 */ /* 0x000fe20000000800 */
[----:B0-----:R-:W-:Y:S01]  /*ad80*/  IADD3 R3, P0, RZ, -R23, RZ ;  /* 0x80000017ff037210 */ /* 0x001fe20007f1e0ff */
[----:B------:R-:W-:Y:S02]  /*ad90*/  IMAD R26, R21, R20, R12 ;  /* 0x00000014151a7224 */ /* 0x000fe400078e020c */
[----:B------:R-:W0:Y:S01]  /*ada0*/  LDC R6, c[0x0][0x618] ;  /* 0x00018600ff067b82 */ /* 0x000e220000000800 */
[----:B------:R-:W-:Y:S02]  /*adb0*/  IMAD.MOV.U32 R7, RZ, RZ, 0x1 ;  /* 0x00000001ff077424 */ /* 0x000fe400078e00ff */
[----:B------:R-:W-:-:S04]  /*adc0*/  IMAD.X R5, RZ, RZ, ~R0, P0 ;  /* 0x000000ffff057224 */ /* 0x000fc800000e0e00 */
[-C--:B------:R-:W-:Y:S01]  /*add0*/  IMAD R0, R5, R14.reuse, RZ ;  /* 0x0000000e05007224 */ /* 0x080fe200078e02ff */
[----:B------:R-:W1:Y:S01]  /*ade0*/  LDC R8, c[0x0][0x608] ;  /* 0x00018200ff087b82 */ /* 0x000e620000000800 */
[----:B------:R-:W-:-:S04]  /*adf0*/  IMAD.WIDE.U32 R4, R3, R14, R16 ;  /* 0x0000000e03047225 */ /* 0x000fc800078e0010 */
[----:B------:R-:W-:Y:S01]  /*ae00*/  IMAD R3, R3, R15, R0 ;  /* 0x0000000f03037224 */ /* 0x000fe200078e0200 */
[----:B------:R-:W-:Y:S02]  /*ae10*/  I2FP.F32.U32 R0, R24 ;  /* 0x0000001800007245 */ /* 0x000fe40000201000 */
[----:B------:R-:W3:Y:S01]  /*ae20*/  LDC R28, c[0x0][0x658] ;  /* 0x00019600ff1c7b82 */ /* 0x000ee20000000800 */
[----:B------:R-:W-:Y:S01]  /*ae30*/  IMAD.IADD R3, R5, 0x1, R3 ;  /* 0x0000000105037824 */ /* 0x000fe200078e0203 */
[----:B-----5:R-:W-:Y:S01]  /*ae40*/  ISETP.NE.U32.AND P0, PT, R30, RZ, PT ;  /* 0x000000ff1e00720c */ /* 0x020fe20003f05070 */
[----:B------:R-:W-:Y:S01]  /*ae50*/  FMUL R0, R0, UR4 ;  /* 0x0000000400007c20 */ /* 0x000fe20008400000 */
[----:B------:R-:W-:Y:S02]  /*ae60*/  IMAD.MOV.U32 R5, RZ, RZ, -0x1 ;  /* 0xffffffffff057424 */ /* 0x000fe400078e00ff */
[----:B------:R-:W-:Y:S01]  /*ae70*/  ISETP.NE.AND.EX P0, PT, R31, RZ, PT, P0 ;  /* 0x000000ff1f00720c */ /* 0x000fe20003f05300 */
[----:B------:R1:W2:Y:S01]  /*ae80*/  F2I.U32.TRUNC.NTZ R13, R0 ;  /* 0x00000000000d7305 */ /* 0x0002a2000020f000 */
[----:B------:R-:W2:Y:S01]  /*ae90*/  LDC R15, c[0x0][0x148] ;  /* 0x00005200ff0f7b82 */ /* 0x000ea20000000800 */
[----:B0-----:R-:W-:-:S02]  /*aea0*/  SHF.R.U64 R12, R4, R6, R3 ;  /* 0x00000006040c7219 */ /* 0x001fc40000001203 */
[----:B------:R-:W-:-:S05]  /*aeb0*/  SHF.R.U32.HI R3, RZ, R6, R3 ;  /* 0x00000006ff037219 */ /* 0x000fca0000011603 */
[----:B------:R-:W0:Y:S01]  /*aec0*/  LDC R20, c[0x0][0x600] ;  /* 0x00018000ff147b82 */ /* 0x000e220000000800 */
[-CC-:B-1----:R-:W-:Y:S02]  /*aed0*/  SHF.R.U64 R10, R12, R8.reuse, R3.reuse ;  /* 0x000000080c0a7219 */ /* 0x182fe40000001203 */
[----:B------:R-:W-:-:S05]  /*aee0*/  SHF.R.U32.HI R3, RZ, R8, R3 ;  /* 0x00000008ff037219 */ /* 0x000fca0000011603 */
[----:B------:R-:W1:Y:S01]  /*aef0*/  LDC R21, c[0x0][0x648] ;  /* 0x00019200ff157b82 */ /* 0x000e620000000800 */
[-C--:B---3--:R-:W-:Y:S02]  /*af00*/  SHF.L.U32 R4, R5, R28.reuse, RZ ;  /* 0x0000001c05047219 */ /* 0x088fe400000006ff */
[-CC-:B------:R-:W-:Y:S02]  /*af10*/  SHF.R.U64 R14, R10, R28.reuse, R3.reuse ;  /* 0x0000001c0a0e7219 */ /* 0x180fe40000001203 */
[----:B------:R-:W-:Y:S02]  /*af20*/  SHF.R.U32.HI R5, RZ, R28, R3 ;  /* 0x0000001cff057219 */ /* 0x000fe40000011603 */
[----:B------:R-:W-:Y:S01]  /*af30*/  LOP3.LUT R153, RZ, R4, RZ, 0x33, !PT ;  /* 0x00000004ff997212 */ /* 0x000fe200078e33ff */
[----:B------:R-:W3:Y:S01]  /*af40*/  LDC R25, c[0x0][0x638] ;  /* 0x00018e00ff197b82 */ /* 0x000ee20000000800 */
[----:B------:R-:W-:Y:S01]  /*af50*/  SHF.L.U32 R28, R7, R28, RZ ;  /* 0x0000001c071c7219 */ /* 0x000fe200000006ff */
[----:B------:R-:W-:-:S06]  /*af60*/  IMAD.MOV.U32 R4, RZ, RZ, R14 ;  /* 0x000000ffff047224 */ /* 0x000fcc00078e000e */
[----:B------:R-:W0:Y:S01]  /*af70*/  LDC R27, c[0x0][0x610] ;  /* 0x00018400ff1b7b82 */ /* 0x000e220000000800 */
[----:B------:R-:W-:Y:S05]  /*af80*/  @!P0 BRA `(.L_x_289) ;  /* 0x0000000000288947 */ /* 0x000fea0003800000 */
[----:B------:R-:W5:Y:S02]  /*af90*/  LDC R3, c[0x0][0x64c] ;  /* 0x00019300ff037b82 */ /* 0x000f640000000800 */
[----:B-----5:R-:W-:-:S05]  /*afa0*/  IADD3 R3, P0, R14, R3, RZ ;  /* 0x000000030e037210 */ /* 0x020fca0007f1e0ff */
        /* <DEDUP_REMOVED lines=8> */
.L_x_289:
[----:B------:R-:W-:Y:S01]  /*b030*/  ISETP.NE.AND P0, PT, R2, 0x1, PT ;  /* 0x000000010200780c */ /* 0x000fe20003f05270 */
[----:B--2---:R-:W-:Y:S01]  /*b040*/  IMAD.MOV R13, RZ, RZ, -R13 ;  /* 0x000000ffff0d7224 */ /* 0x004fe200078e0a0d */
[----:B-1----:R-:W-:Y:S01]  /*b050*/  SHF.R.U64 R0, R4, R21, R5 ;  /* 0x0000001504007219 */ /* 0x002fe20000001205 */
[----:B0-----:R-:W-:Y:S01]  /*b060*/  VIADD R5, R20, 0xffffffff ;  /* 0xffffffff14057836 */ /* 0x001fe20000000000 */
[----:B------:R-:W-:-:S03]  /*b070*/  LOP3.LUT R153, R10, R153, RZ, 0xc0, !PT ;  /* 0x000000990a997212 */ /* 0x000fc600078ec0ff */
[----:B------:R-:W-:Y:S01]  /*b080*/  IMAD.MOV R3, RZ, RZ, -R0 ;  /* 0x000000ffff037224 */ /* 0x000fe200078e0a00 */
[----:B------:R-:W-:Y:S01]  /*b090*/  LOP3.LUT R5, R12, R5, RZ, 0xc0, !PT ;  /* 0x000000050c057212 */ /* 0x000fe200078ec0ff */
[----:B------:R-:W-:Y:S02]  /*b0a0*/  IMAD R153, R28, R0, R153 ;  /* 0x000000001c997224 */ /* 0x000fe400078e0299 */
[----:B---3--:R-:W-:Y:S02]  /*b0b0*/  IMAD R0, R3, R25, R14 ;  /* 0x0000001903007224 */ /* 0x008fe400078e020e */
[----:B------:R-:W-:Y:S02]  /*b0c0*/  @P0 IMAD R26, R15, R13, R24 ;  /* 0x0000000d0f1a0224 */ /* 0x000fe400078e0218 */
[----:B------:R-:W-:Y:S02]  /*b0d0*/  IMAD R4, R0, R20, R5 ;  /* 0x0000001400047224 */ /* 0x000fe400078e0205 */
[----:B------:R-:W-:-:S02]  /*b0e0*/  IMAD R153, R153, R27, R26 ;  /* 0x0000001b99997224 */ /* 0x000fc400078e021a */
[----:B------:R-:W-:-:S03]  /*b0f0*/  IMAD.MOV.U32 R3, RZ, RZ, 0x1 ;  /* 0x00000001ff037424 */ /* 0x000fc600078e00ff */
[----:B------:R-:W-:Y:S02]  /*b100*/  SEL R154, R4, R153, !P0 ;  /* 0x00000099049a7207 */ /* 0x000fe40004000000 */
[----:B------:R-:W-:Y:S02]  /*b110*/  PRMT R0, R3, 0x7610, R0 ;  /* 0x0000761003007816 */ /* 0x000fe40000000000 */
[----:B------:R-:W-:-:S07]  /*b120*/  SEL R153, R153, R4, !P0 ;  /* 0x0000000499997207 */ /* 0x000fce0004000000 */
.L_x_287:
[----:B------:R-:W-:-:S13]  /*b130*/  LOP3.LUT P0, RZ, R0, 0xff, RZ, 0xc0, !PT ;  /* 0x000000ff00ff7812 */ /* 0x000fda000780c0ff */
[----:B------:R-:W-:Y:S05]  /*b140*/  @P0 BRA `(.L_x_290) ;  /* 0xffffff6000340947 */ /* 0x000fea000383ffff */
[----:B------:R-:W-:Y:S05]  /*b150*/  EXIT ;  /* 0x000000000000794d */ /* 0x000fea0003800000 */
.L_x_7:
[----:B0-----:R-:W-:Y:S01]  /*b160*/  ULDC.64 UR4, c[0x0][0x650] ;  /* 0x0001940000047ab9 */ /* 0x001fe20000000a00 */
        /* <DEDUP_REMOVED lines=25> */
.L_x_292:
[----:B------:R-:W0:Y:S01]  /*b300*/  LDC.64 R28, c[0x0][0x640] ;  /* 0x00019000ff1c7b82 */ /* 0x000e220000000a00 */
[-CC-:B------:R-:W-:Y:S01]  /*b310*/  SHF.R.U64 R22, R12, R6.reuse, R13.reuse ;  /* 0x000000060c167219 */ /* 0x180fe2000000120d */
[----:B------:R-:W-:Y:S01]  /*b320*/  IMAD.MOV.U32 R30, RZ, RZ, 0x1 ;  /* 0x00000001ff1e7424 */ /* 0x000fe200078e00ff */
[----:B------:R-:W-:Y:S02]  /*b330*/  SHF.R.U32.HI R6, RZ, R6, R13 ;  /* 0x00000006ff067219 */ /* 0x000fe4000001160d */
        /* <DEDUP_REMOVED lines=8> */
[----:B------:R-:W-:Y:S01]  /*b3c0*/  IMAD.IADD R9, R9, 0x1, R11 ;  /* 0x0000000109097824 */ /* 0x000fe200078e020b */
[----:B0-----:R-:W-:-:S04]  /*b3d0*/  ISETP.NE.U32.AND P0, PT, R28, RZ, PT ;  /* 0x000000ff1c00720c */ /* 0x001fc80003f05070 */
[----:B------:R-:W-:Y:S02]  /*b3e0*/  ISETP.NE.AND.EX P0, PT, R29, RZ, PT, P0 ;  /* 0x000000ff1d00720c */ /* 0x000fe40003f05300 */
[----:B------:R-:W0:Y:S01]  /*b3f0*/  LDC R20, c[0x0][0x600] ;  /* 0x00018000ff147b82 */ /* 0x000e220000000800 */
[-CC-:B-1----:R-:W-:Y:S01]  /*b400*/  SHF.R.U64 R14, R8, R10.reuse, R9.reuse ;  /* 0x0000000a080e7219 */ /* 0x182fe20000001209 */
[----:B------:R-:W-:Y:S01]  /*b410*/  IMAD.MOV.U32 R8, RZ, RZ, -0x1 ;  /* 0xffffffffff087424 */ /* 0x000fe200078e00ff */
[----:B------:R-:W-:-:S05]  /*b420*/  SHF.R.U32.HI R9, RZ, R10, R9 ;  /* 0x0000000aff097219 */ /* 0x000fca0000011609 */
[----:B------:R-:W1:Y:S01]  /*b430*/  LDC R24, c[0x0][0x648] ;  /* 0x00019200ff187b82 */ /* 0x000e620000000800 */
[-CC-:B--2---:R-:W-:Y:S02]  /*b440*/  SHF.R.U64 R23, R14, R12.reuse, R9.reuse ;  /* 0x0000000c0e177219 */ /* 0x184fe40000001209 */
[----:B------:R-:W-:-:S05]  /*b450*/  SHF.R.U32.HI R6, RZ, R12, R9 ;  /* 0x0000000cff067219 */ /* 0x000fca0000011609 */
[----:B------:R-:W2:Y:S01]  /*b460*/  LDC R26, c[0x0][0x638] ;  /* 0x00018e00ff1a7b82 */ /* 0x000ea20000000800 */
[-C--:B---3--:R-:W-:Y:S02]  /*b470*/  SHF.L.U32 R8, R8, R27.reuse, RZ ;  /* 0x0000001b08087219 */ /* 0x088fe400000006ff */
[-CC-:B------:R-:W-:Y:S02]  /*b480*/  SHF.R.U64 R25, R23, R27.reuse, R6.reuse ;  /* 0x0000001b17197219 */ /* 0x180fe40000001206 */
[----:B------:R-:W-:Y:S02]  /*b490*/  LOP3.LUT R32, RZ, R8, RZ, 0x33, !PT ;  /* 0x00000008ff207212 */ /* 0x000fe400078e33ff */
[----:B------:R-:W-:Y:S01]  /*b4a0*/  SHF.R.U32.HI R9, RZ, R27, R6 ;  /* 0x0000001bff097219 */ /* 0x000fe20000011606 */
[----:B------:R-:W3:Y:S01]  /*b4b0*/  LDC R31, c[0x0][0x610] ;  /* 0x00018400ff1f7b82 */ /* 0x000ee20000000800 */
[----:B------:R-:W-:Y:S01]  /*b4c0*/  IMAD.MOV.U32 R8, RZ, RZ, R25 ;  /* 0x000000ffff087224 */ /* 0x000fe200078e0019 */
[----:B------:R-:W-:Y:S06]  /*b4d0*/  @!P0 BRA `(.L_x_293) ;  /* 0x0000000000288947 */ /* 0x000fec0003800000 */
        /* <DEDUP_REMOVED lines=10> */
.L_x_293:
[----:B------:R-:W-:Y:S01]  /*b580*/  ISETP.NE.AND P0, PT, R2, 0x1, PT ;  /* 0x000000010200780c */ /* 0x000fe20003f05270 */
[----:B------:R-:W-:Y:S01]  /*b590*/  IMAD.MOV.U32 R13, RZ, RZ, R22 ;  /* 0x000000ffff0d7224 */ /* 0x000fe200078e0016 */
[----:B-1----:R-:W-:Y:S01]  /*b5a0*/  SHF.R.U64 R6, R8, R24, R9 ;  /* 0x0000001808067219 */ /* 0x002fe20000001209 */
[----:B0-----:R-:W-:Y:S01]  /*b5b0*/  VIADD R9, R20, 0xffffffff ;  /* 0xffffffff14097836 */ /* 0x001fe20000000000 */
[----:B------:R-:W-:Y:S02]  /*b5c0*/  SHF.L.U32 R30, R30, R27, RZ ;  /* 0x0000001b1e1e7219 */ /* 0x000fe400000006ff */
[----:B------:R-:W-:Y:S01]  /*b5d0*/  LOP3.LUT R5, R23, R32, RZ, 0xc0, !PT ;  /* 0x0000002017057212 */ /* 0x000fe200078ec0ff */
[----:B------:R-:W-:-:S04]  /*b5e0*/  IMAD.MOV R8, RZ, RZ, -R6 ;  /* 0x000000ffff087224 */ /* 0x000fc800078e0a06 */
[----:B------:R-:W-:Y:S01]  /*b5f0*/  IMAD R6, R30, R6, R5 ;  /* 0x000000061e067224 */ /* 0x000fe200078e0205 */
[----:B------:R-:W-:Y:S01]  /*b600*/  LOP3.LUT R5, R14, R9, RZ, 0xc0, !PT ;  /* 0x000000090e057212 */ /* 0x000fe200078ec0ff */
[----:B------:R-:W-:Y:S02]  /*b610*/  @P0 IMAD R3, R7, R21, R4 ;  /* 0x0000001507030224 */ /* 0x000fe400078e0204 */
[----:B--2---:R-:W-:Y:S02]  /*b620*/  IMAD R4, R8, R26, R25 ;  /* 0x0000001a08047224 */ /* 0x004fe400078e0219 */
[----:B---3--:R-:W-:Y:S02]  /*b630*/  IMAD R3, R6, R31, R3 ;  /* 0x0000001f06037224 */ /* 0x008fe400078e0203 */
[----:B------:R-:W-:Y:S02]  /*b640*/  IMAD R4, R4, R20, R5 ;  /* 0x0000001404047224 */ /* 0x000fe400078e0205 */
[----:B------:R-:W-:-:S03]  /*b650*/  IMAD.MOV.U32 R6, RZ, RZ, 0x1 ;  /* 0x00000001ff067424 */ /* 0x000fc600078e00ff */
[----:B------:R-:W-:Y:S02]  /*b660*/  SEL R20, R4, R3, !P0 ;  /* 0x0000000304147207 */ /* 0x000fe40004000000 */
[----:B------:R-:W-:-:S07]  /*b670*/  SEL R11, R3, R4, !P0 ;  /* 0x00000004030b7207 */ /* 0x000fce0004000000 */
.L_x_291:
[----:B------:R-:W-:-:S08]  /*b680*/  NOP ;  /* 0x0000000000007918 */ /* 0x000fd00000000000 */
[----:B------:R-:W0:-:S00]  /*b690*/  USETMAXREG.DEALLOC.CTAPOOL 0x28 ;  /* 0x00000028000079c8 */ /* 0x000e0000080e0500 */
[----:B0-----:R-:W-:-:S13]  /*b6a0*/  ISETP.NE.AND P0, PT, R0, RZ, PT ;  /* 0x000000ff0000720c */ /* 0x001fda0003f05270 */
[----:B------:R-:W-:Y:S05]  /*b6b0*/  @P0 EXIT ;  /* 0x000000000000094d */ /* 0x000fea0003800000 */
[----:B------:R-:W-:Y:S01]  /*b6c0*/  LOP3.LUT P0, RZ, R6, 0xff, RZ, 0xc0, !PT ;  /* 0x000000ff06ff7812 */ /* 0x000fe2000780c0ff */
[----:B------:R-:W-:Y:S02]  /*b6d0*/  IMAD.MOV.U32 R0, RZ, RZ, 0x1 ;  /* 0x00000001ff007424 */ /* 0x000fe400078e00ff */
[----:B------:R-:W-:-:S10]  /*b6e0*/  IMAD.MOV.U32 R12, RZ, RZ, RZ ;  /* 0x000000ffff0c7224 */ /* 0x000fd400078e00ff */
[----:B------:R-:W-:Y:S05]  /*b6f0*/  @!P0 BRA `(.L_x_294) ;  /* 0x0000000c00ac8947 */ /* 0x000fea0003800000 */
[----:B------:R-:W0:Y:S01]  /*b700*/  LDC R0, c[0x0][0x28c] ;  /* 0x0000a300ff007b82 */ /* 0x000e220000000800 */
[----:B------:R-:W-:Y:S01]  /*b710*/  ULDC UR5, c[0x0][0x658] ;  /* 0x0001960000057ab9 */ /* 0x000fe20000000800 */
[----:B------:R-:W-:Y:S01]  /*b720*/  UMOV UR11, 0xffffffff ;  /* 0xffffffff000b7882 */ /* 0x000fe20000000000 */
[----:B------:R-:W-:Y:S01]  /*b730*/  UMOV UR14, 0x1 ;  /* 0x00000001000e7882 */ /* 0x000fe20000000000 */
[----:B------:R-:W-:Y:S01]  /*b740*/  USHF.L.U32 UR11, UR11, UR5, URZ ;  /* 0x000000050b0b7299 */ /* 0x000fe2000800063f */
[----:B------:R-:W-:Y:S01]  /*b750*/  BSSY B0, `(.L_x_294) ;  /* 0x00000e5000007945 */ /* 0x000fe20003800000 */
[----:B------:R-:W-:Y:S01]  /*b760*/  ULDC UR9, c[0x0][0xc] ;  /* 0x0000030000097ab9 */ /* 0x000fe20000000800 */
[----:B------:R-:W-:Y:S01]  /*b770*/  ULDC UR12, c[0x0][0x10] ;  /* 0x00000400000c7ab9 */ /* 0x000fe20000000800 */
[----:B------:R-:W1:Y:S01]  /*b780*/  S2UR UR8, SR_CgaCtaId ;  /* 0x00000000000879c3 */ /* 0x000e620000008800 */
[----:B------:R-:W-:Y:S01]  /*b790*/  ULOP3.LUT UR13, URZ, UR11, URZ, 0x33, !UPT ;  /* 0x0000000b3f0d7292 */ /* 0x000fe2000f8e333f */
[----:B------:R-:W-:Y:S01]  /*b7a0*/  IMAD.MOV.U32 R10, RZ, RZ, 0x1 ;  /* 0x00000001ff0a7424 */ /* 0x000fe200078e00ff */
[----:B------:R-:W-:Y:S01]  /*b7b0*/  LOP3.LUT R9, R19, 0x2, RZ, 0xfc, !PT ;  /* 0x0000000213097812 */ /* 0x000fe200078efcff */
[----:B------:R-:W-:Y:S01]  /*b7c0*/  IMAD.MOV.U32 R12, RZ, RZ, RZ ;  /* 0x000000ffff0c7224 */ /* 0x000fe200078e00ff */
[----:B------:R-:W-:Y:S01]  /*b7d0*/  ULDC UR4, c[0x0][0x600] ;  /* 0x0001800000047ab9 */ /* 0x000fe20000000800 */
[----:B------:R-:W-:Y:S01]  /*b7e0*/  UMOV UR30, 0x5 ;  /* 0x00000005001e7882 */ /* 0x000fe20000000000 */
[----:B------:R-:W-:-:S02]  /*b7f0*/  UIADD3 UR4, UR4, -0x1, URZ ;  /* 0xffffffff04047890 */ /* 0x000fc4000fffe03f */
[----:B------:R-:W-:Y:S01]  /*b800*/  USHF.L.U32 UR5, UR14, UR5, URZ ;  /* 0x000000050e057299 */ /* 0x000fe2000800063f */
[----:B------:R-:W-:Y:S01]  /*b810*/  ULDC.64 UR40, c[0x0][0x198] ;  /* 0x0000660000287ab9 */ /* 0x000fe20000000a00 */
[----:B0-----:R-:W-:-:S05]  /*b820*/  VIADD R0, R0, 0x3f ;  /* 0x0000003f00007836 */ /* 0x001fca0000000000 */
[----:B------:R-:W-:Y:S01]  /*b830*/  SHF.R.S32.HI R3, RZ, 0x1f, R0 ;  /* 0x0000001fff037819 */ /* 0x000fe20000011400 */
[----:B-1----:R-:W-:-:S03]  /*b840*/  ULOP3.LUT UR10, UR8, 0x1, URZ, 0xc0, !UPT ;  /* 0x00000001080a7892 */ /* 0x002fc6000f8ec03f */
[----:B------:R-:W-:Y:S01]  /*b850*/  LEA.HI R3, R3, R0, RZ, 0x6 ;  /* 0x0000000003037211 */ /* 0x000fe200078f30ff */
[----:B------:R-:W-:Y:S01]  /*b860*/  USHF.R.U32.HI UR37, URZ, 0x1, UR8 ;  /* 0x000000013f257899 */ /* 0x000fe20008011608 */
[----:B------:R-:W-:Y:S01]  /*b870*/  IMAD.MOV.U32 R0, RZ, RZ, 0x1 ;  /* 0x00000001ff007424 */ /* 0x000fe200078e00ff */
[----:B------:R-:W-:Y:S01]  /*b880*/  USHF.L.U32 UR6, UR8, 0x6, URZ ;  /* 0x0000000608067899 */ /* 0x000fe2000800063f */
[----:B------:R-:W-:Y:S01]  /*b890*/  SHF.R.S32.HI R3, RZ, 0x6, R3 ;  /* 0x00000006ff037819 */ /* 0x000fe20000011403 */
[----:B------:R-:W-:Y:S02]  /*b8a0*/  USHF.L.U32 UR7, UR8, 0xb, URZ ;  /* 0x0000000b08077899 */ /* 0x000fe4000800063f */
[----:B------:R-:W-:Y:S02]  /*b8b0*/  ULOP3.LUT UR8, UR8, 0xfffffffe, URZ, 0xc0, !UPT ;  /* 0xfffffffe08087892 */ /* 0x000fe4000f8ec03f */
[----:B------:R-:W-:Y:S01]  /*b8c0*/  UISETP.GT.U32.AND UP0, UPT, UR10, 0xffff, UPT ;  /* 0x0000ffff0a00788c */ /* 0x000fe2000bf04070 */
[----:B------:R-:W-:Y:S01]  /*b8d0*/  VIADD R8, R3, 0x1 ;  /* 0x0000000103087836 */ /* 0x000fe20000000000 */
[----:B------:R-:W-:-:S02]  /*b8e0*/  USHF.L.U32 UR21, UR14, UR8, URZ ;  /* 0x000000080e157299 */ /* 0x000fc4000800063f */
[----:B------:R-:W-:Y:S02]  /*b8f0*/  ULOP3.LUT UR11, UR8, 0x1, URZ, 0xfc, !UPT ;  /* 0x00000001080b7892 */ /* 0x000fe4000f8efc3f */
[----:B------:R-:W-:Y:S02]  /*b900*/  UIMAD.WIDE.U32 UR8, UR9, UR12, URZ ;  /* 0x0000000c090872a5 */ /* 0x000fe4000f8e003f */
[----:B------:R-:W-:Y:S01]  /*b910*/  USEL UR10, UR10, 0xffff, !UP0 ;  /* 0x0000ffff0a0a7887 */ /* 0x000fe2000c000000 */
[----:B------:R-:W-:Y:S01]  /*b920*/  ULDC UR12, c[0x0][0x14] ;  /* 0x00000500000c7ab9 */ /* 0x000fe20000000800 */
[----:B------:R-:W-:Y:S02]  /*b930*/  USHF.L.U32 UR11, UR14, UR11, URZ ;  /* 0x0000000b0e0b7299 */ /* 0x000fe4000800063f */
[----:B------:R-:W-:Y:S02]  /*b940*/  UIMAD.WIDE.U32 UR38, UR8, UR12, URZ ;  /* 0x0000000c082672a5 */ /* 0x000fe4000f8e003f */
[----:B------:R-:W-:-:S02]  /*b950*/  UIMAD UR29, UR9, UR12, URZ ;  /* 0x0000000c091d72a4 */ /* 0x000fc4000f8e023f */
[----:B------:R-:W-:Y:S02]  /*b960*/  ULOP3.LUT UR10, UR10, 0xffff, URZ, 0xc0, !UPT ;  /* 0x0000ffff0a0a7892 */ /* 0x000fe4000f8ec03f */
[----:B------:R-:W-:Y:S02]  /*b970*/  ULOP3.LUT UR6, UR6, 0x40, URZ, 0xc0, !UPT ;  /* 0x0000004006067892 */ /* 0x000fe4000f8ec03f */
[----:B------:R-:W-:Y:S02]  /*b980*/  ULOP3.LUT UR7, UR7, 0x800, URZ, 0xc0, !UPT ;  /* 0x0000080007077892 */ /* 0x000fe4000f8ec03f */
[----:B------:R-:W-:Y:S02]  /*b990*/  ULOP3.LUT UR21, UR21, UR11, URZ, 0xfc, !UPT ;  /* 0x0000000b15157292 */ /* 0x000fe4000f8efc3f */
[----:B------:R-:W-:Y:S02]  /*b9a0*/  UIADD3 UR29, UR39, UR29, URZ ;  /* 0x0000001d271d7290 */ /* 0x000fe4000fffe03f */
[----:B------:R-:W-:-:S12]  /*b9b0*/  USHF.L.U32 UR30, UR30, UR10, URZ ;  /* 0x0000000a1e1e7299 */ /* 0x000fd8000800063f */
.L_x_305:
[----:B------:R-:W-:-:S03]  /*b9c0*/  UMOV UR8, 0xffffffff ;  /* 0xffffffff00087882 */ /* 0x000fc60000000000 */
[----:B------:R-:W-:Y:S05]  /*b9d0*/  BRA.DIV UR8, `(.L_x_295) ;  /* 0x0000001208007947 */ /* 0x000fea000b800000 */
[----:B------:R-:W-:-:S13]  /*b9e0*/  ELECT P6, URZ, PT ;  /* 0x00000000003f782f */ /* 0x000fda00038c0000 */
.L_x_317:
[----:B------:R-:W0:Y:S01]  /*b9f0*/  LDC R4, c[0x0][0x28c] ;  /* 0x0000a300ff047b82 */ /* 0x000e220000000800 */
[----:B------:R-:W-:Y:S01]  /*ba00*/  BSSY B1, `(.L_x_296) ;  /* 0x0000048000017945 */ /* 0x000fe20003800000 */
[----:B0-----:R-:W-:-:S13]  /*ba10*/  ISETP.LT.OR P6, PT, R4, 0x1, !P6 ;  /* 0x000000010400780c */ /* 0x001fda00077c1670 */
[----:B------:R-:W-:Y:S05]  /*ba20*/  @P6 BRA `(.L_x_297) ;  /* 0x0000000400146947 */ /* 0x000fea0003800000 */
[----:B------:R-:W-:Y:S01]  /*ba30*/  LEA R11, R11, UR37, 0x1 ;  /* 0x000000250b0b7c11 */ /* 0x000fe2000f8e08ff */
[----:B------:R-:W-:Y:S01]  /*ba40*/  IMAD.MOV.U32 R21, RZ, RZ, RZ ;  /* 0x000000ffff157224 */ /* 0x000fe200078e00ff */
[----:B------:R-:W-:Y:S01]  /*ba50*/  LEA R20, R20, UR6, 0x7 ;  /* 0x0000000614147c11 */ /* 0x000fe2000f8e38ff */
[----:B------:R-:W-:Y:S02]  /*ba60*/  IMAD.MOV.U32 R4, RZ, RZ, R8 ;  /* 0x000000ffff047224 */ /* 0x000fe400078e0008 */
[----:B------:R-:W-:Y:S02]  /*ba70*/  IMAD.MOV.U32 R5, RZ, RZ, R0 ;  /* 0x000000ffff057224 */ /* 0x000fe400078e0000 */
[----:B------:R-:W-:Y:S02]  /*ba80*/  IMAD.MOV.U32 R6, RZ, RZ, R12 ;  /* 0x000000ffff067224 */ /* 0x000fe400078e000c */
[----:B------:R-:W-:-:S07]  /*ba90*/  IMAD.SHL.U32 R15, R11, 0x80, RZ ;  /* 0x000000800b0f7824 */ /* 0x000fce00078e00ff */
.L_x_300:
[----:B------:R-:W0:Y:S01]  /*baa0*/  S2R R14, SR_CgaCtaId ;  /* 0x00000000000e7919 */ /* 0x000e220000008800 */
[----:B------:R-:W-:Y:S02]  /*bab0*/  MOV R7, 0x400 ;  /* 0x0000040000077802 */ /* 0x000fe40000000f00 */
[----:B------:R-:W-:-:S13]  /*bac0*/  LOP3.LUT P1, RZ, R18, 0x7f, RZ, 0xc0, !PT ;  /* 0x0000007f12ff7812 */ /* 0x000fda000782c0ff */
[----:B------:R-:W1:Y:S01]  /*bad0*/  @!P1 LDC R11, c[0x0][0x500] ;  /* 0x00014000ff0b9b82 */ /* 0x000e620000000800 */
[----:B0-----:R-:W-:Y:S02]  /*bae0*/  LEA R22, R14, R7, 0x18 ;  /* 0x000000070e167211 */ /* 0x001fe400078ec0ff */
[----:B------:R-:W-:-:S03]  /*baf0*/  SHF.L.U32 R7, R5, 0x1f, RZ ;  /* 0x0000001f05077819 */ /* 0x000fc600000006ff */
[----:B------:R-:W-:-:S04]  /*bb00*/  IMAD R14, R6, 0x8, R22 ;  /* 0x00000008060e7824 */ /* 0x000fc800078e0216 */
[----:B------:R-:W0:Y:S02]  /*bb10*/  SYNCS.PHASECHK.TRANS64.TRYWAIT P0, [R14+URZ+0x28], R7 ;  /* 0x000028070e0075a7 */ /* 0x000e24000800017f */
[----:B01----:R-:W-:Y:S05]  /*bb20*/  @!P0 BRA `(.L_x_298) ;  /* 0x0000000c00cc8947 */ /* 0x003fea0003800000 */
.L_x_318:
[----:B0-----:R-:W-:Y:S01]  /*bb30*/  PRMT R7, R9, 0x9910, RZ ;  /* 0x0000991009077816 */ /* 0x001fe200000000ff */
[----:B------:R0:W-:Y:S03]  /*bb40*/  @!P1 SYNCS.ARRIVE.TRANS64 RZ, [R14+URZ], R11 ;  /* 0x0000000b0eff99a7 */ /* 0x0001e6000800003f */
[----:B------:R-:W-:-:S13]  /*bb50*/  ISETP.NE.AND P0, PT, R7, 0x2, PT ;  /* 0x000000020700780c */ /* 0x000fda0003f05270 */
[----:B0-----:R-:W-:Y:S05]  /*bb60*/  @P0 BRA `(.L_x_299) ;  /* 0x0000000000040947 */ /* 0x001fea0003800000 */
[----:B------:R-:W-:Y:S01]  /*bb70*/  BPT.TRAP 0x1 ;  /* 0x000000040000795c */ /* 0x000fe20000300000 */
.L_x_299:
[----:B------:R-:W-:Y:S01]  /*bb80*/  LEA R7, R6, UR37, 0x2 ;  /* 0x0000002506077c11 */ /* 0x000fe2000f8e10ff */
[----:B------:R-:W-:Y:S01]  /*bb90*/  VIADD R4, R4, 0xffffffff ;  /* 0xffffffff04047836 */ /* 0x000fe20000000000 */
[----:B------:R-:W-:Y:S01]  /*bba0*/  LEA R11, R6, UR7, 0xd ;  /* 0x00000007060b7c11 */ /* 0x000fe2000f8e68ff */
[----:B------:R-:W-:Y:S01]  /*bbb0*/  UIADD3 UR14, UP0, UR40, 0xf0, URZ ;  /* 0x000000f0280e7890 */ /* 0x000fe2000ff1e03f */
[----:B------:R-:W-:Y:S01]  /*bbc0*/  R2UR UR34, R21 ;  /* 0x00000000152272ca */ /* 0x000fe200000e0000 */
[----:B------:R-:W-:Y:S01]  /*bbd0*/  IMAD.SHL.U32 R7, R7, 0x1000, RZ ;  /* 0x0000100007077824 */ /* 0x000fe200078e00ff */
[----:B------:R-:W-:Y:S01]  /*bbe0*/  R2UR UR33, R14 ;  /* 0x000000000e2172ca */ /* 0x000fe200000e0000 */
[--C-:B------:R-:W-:Y:S01]  /*bbf0*/  IMAD R11, R11, 0x4, R22.reuse ;  /* 0x000000040b0b7824 */ /* 0x100fe200078e0216 */
[----:B------:R-:W-:Y:S01]  /*bc00*/  R2UR UR36, R13 ;  /* 0x000000000d2472ca */ /* 0x000fe200000e0000 */
[----:B------:R-:W-:Y:S01]  /*bc10*/  IMAD R7, R7, 0x4, R22 ;  /* 0x0000000407077824 */ /* 0x000fe200078e0216 */
[----:B------:R-:W-:Y:S01]  /*bc20*/  R2UR UR35, R15 ;  /* 0x000000000f2372ca */ /* 0x000fe200000e0000 */
[----:B------:R-:W-:Y:S01]  /*bc30*/  UIADD3 UR42, UP1, UR40, 0x1f0, URZ ;  /* 0x000001f0282a7890 */ /* 0x000fe2000ff3e03f */
[----:B------:R-:W-:Y:S01]  /*bc40*/  R2UR UR8, R11 ;  /* 0x000000000b0872ca */ /* 0x000fe200000e0000 */
[----:B------:R-:W-:Y:S01]  /*bc50*/  UIADD3.X UR15, URZ, UR41, URZ, UP0, !UPT ;  /* 0x000000293f0f7290 */ /* 0x000fe200087fe43f */
[----:B------:R-:W-:Y:S01]  /*bc60*/  R2UR UR24, R7 ;  /* 0x00000000071872ca */ /* 0x000fe200000e0000 */
[----:B------:R-:W-:Y:S01]  /*bc70*/  UPRMT UR31, URZ, 0x5410, UR30 ;  /* 0x000054103f1f7896 */ /* 0x000fe2000800001e */
[----:B------:R-:W-:Y:S01]  /*bc80*/  R2UR UR19, R20 ;  /* 0x00000000141372ca */ /* 0x000fe200000e0000 */
[----:B------:R-:W-:Y:S01]  /*bc90*/  UIADD3 UR26, UR34, 0x20, URZ ;  /* 0x00000020221a7890 */ /* 0x000fe2000fffe03f */
[----:B------:R-:W-:Y:S01]  /*bca0*/  ISETP.GT.AND P1, PT, R4, 0x1, PT ;  /* 0x000000010400780c */ /* 0x000fe20003f24270 */
[----:B------:R-:W-:Y:S01]  /*bcb0*/  UIADD3.X UR43, URZ, UR41, URZ, UP1, !UPT ;  /* 0x000000293f2b7290 */ /* 0x000fe20008ffe43f */
[----:B------:R-:W-:Y:S01]  /*bcc0*/  VIADD R6, R6, 0x1 ;  /* 0x0000000106067836 */ /* 0x000fe20000000000 */
[----:B------:R-:W-:Y:S01]  /*bcd0*/  UPRMT UR44, URZ, 0x5410, UR21 ;  /* 0x000054103f2c7896 */ /* 0x000fe20008000015 */
[----:B------:R-:W-:Y:S01]  /*bce0*/  VIADD R21, R21, 0x40 ;  /* 0x0000004015157836 */ /* 0x000fe20000000000 */
[----:B------:R-:W-:Y:S01]  /*bcf0*/  UMOV UR22, 0x0 ;  /* 0x0000000000167882 */ /* 0x000fe20000000000 */
[----:B------:R-:W-:Y:S01]  /*bd00*/  UMOV UR23, 0x10000000 ;  /* 0x1000000000177882 */ /* 0x000fe20000000000 */
[----:B------:R-:W-:Y:S01]  /*bd10*/  UIADD3 UR16, UR8, 0x50100, URZ ;  /* 0x0005010008107890 */ /* 0x000fe2000fffe03f */
[----:B------:R-:W-:Y:S01]  /*bd20*/  ISETP.NE.AND P0, PT, R6, 0x5, PT ;  /* 0x000000050600780c */ /* 0x000fe20003f05270 */
[----:B------:R-:W-:-:S02]  /*bd30*/  UIADD3 UR32, UR24, 0x100, URZ ;  /* 0x0000010018207890 */ /* 0x000fc4000fffe03f */
[----:B------:R-:W-:Y:S01]  /*bd40*/  UIADD3 UR24, UR24, 0x8100, URZ ;  /* 0x0000810018187890 */ /* 0x000fe2000fffe03f */
[----:B------:R-:W-:Y:S01]  /*bd50*/  SEL R14, RZ, 0x1, P0 ;  /* 0x00000001ff0e7807 */ /* 0x000fe20000000000 */
[----:B------:R-:W-:Y:S01]  /*bd60*/  UIADD3 UR8, UR8, 0x54100, URZ ;  /* 0x0005410008087890 */ /* 0x000fe2000fffe03f */
[----:B------:R-:W-:Y:S01]  /*bd70*/  SEL R6, R6, RZ, P0 ;  /* 0x000000ff06067207 */ /* 0x000fe20000000000 */
[----:B------:R-:W-:Y:S01]  /*bd80*/  UMOV UR25, UR33 ;  /* 0x0000002100197c82 */ /* 0x000fe20008000000 */
[----:B------:R-:W-:Y:S01]  /*bd90*/  UMOV UR28, UR36 ;  /* 0x00000024001c7c82 */ /* 0x000fe20008000000 */
[----:B------:R-:W-:Y:S01]  /*bda0*/  UMOV UR27, UR35 ;  /* 0x00000023001b7c82 */ /* 0x000fe20008000000 */
[----:B------:R-:W-:Y:S01]  /*bdb0*/  UMOV UR17, UR33 ;  /* 0x0000002100117c82 */ /* 0x000fe20008000000 */
[----:B------:R-:W-:Y:S01]  /*bdc0*/  UMOV UR18, UR34 ;  /* 0x0000002200127c82 */ /* 0x000fe20008000000 */
[----:B------:R-:W-:Y:S01]  /*bdd0*/  UMOV UR20, UR36 ;  /* 0x0000002400147c82 */ /* 0x000fe20008000000 */
[----:B------:R0:W-:Y:S01]  /*bde0*/  UTMALDG.3D.MULTICAST [UR32], [UR14], UR31, desc[UR22] ;  /* 0x000016200e0073b4 */ /* 0x0001e2000801181f */
[----:B------:R-:W-:Y:S01]  /*bdf0*/  UMOV UR9, UR33 ;  /* 0x0000002100097c82 */ /* 0x000fe20008000000 */
[----:B------:R-:W-:Y:S01]  /*be00*/  UMOV UR11, UR19 ;  /* 0x00000013000b7c82 */ /* 0x000fe20008000000 */
[----:B------:R-:W-:Y:S01]  /*be10*/  UMOV UR12, UR36 ;  /* 0x00000024000c7c82 */ /* 0x000fe20008000000 */
[----:B------:R-:W-:Y:S01]  /*be20*/  UMOV UR10, UR26 ;  /* 0x0000001a000a7c82 */ /* 0x000fe20008000000 */
[----:B------:R-:W-:Y:S01]  /*be30*/  LOP3.LUT R5, R5, R14, RZ, 0x3c, !PT ;  /* 0x0000000e05057212 */ /* 0x000fe200078e3cff */
[----:B------:R0:W-:Y:S01]  /*be40*/  UTMALDG.3D.MULTICAST [UR24], [UR14], UR31, desc[UR22] ;  /* 0x000016180e0073b4 */ /* 0x0001e2000801181f */
[----:B------:R0:W-:Y:S01]  /*be50*/  UTMALDG.3D.MULTICAST [UR16], [UR42], UR44, desc[UR22] ;  /* 0x000016102a0073b4 */ /* 0x0001e2000801182c */
[----:B------:R0:W-:Y:S02]  /*be60*/  UTMALDG.3D.MULTICAST [UR8], [UR42], UR44, desc[UR22] ;  /* 0x000016082a0073b4 */ /* 0x0001e4000801182c */
[----:B0-----:R-:W-:Y:S05]  /*be70*/  @P1 BRA `(.L_x_300) ;  /* 0xfffffffc00081947 */ /* 0x001fea000383ffff */
.L_x_297:
[----:B------:R-:W-:Y:S05]  /*be80*/  BSYNC B1 ;  /* 0x0000000000017941 */ /* 0x000fea0003800000 */
.L_x_296:
[----:B------:R-:W-:Y:S01]  /*be90*/  LOP3.LUT P1, RZ, R10, 0xff, RZ, 0xc0, !PT ;  /* 0x000000ff0aff7812 */ /* 0x000fe2000782c0ff */
[C---:B------:R-:W-:Y:S01]  /*bea0*/  IMAD.IADD R12, R3.reuse, 0x1, R12 ;  /* 0x00000001030c7824 */ /* 0x040fe200078e020c */
[----:B------:R-:W-:Y:S01]  /*beb0*/  ULDC.64 UR8, c[0x0][0x650] ;  /* 0x0001940000087ab9 */ /* 0x000fe20000000a00 */
[C---:B------:R-:W-:Y:S01]  /*bec0*/  ISETP.GE.U32.AND P2, PT, R3.reuse, 0x5, PT ;  /* 0x000000050300780c */ /* 0x040fe20003f46070 */
[----:B------:R-:W-:Y:S01]  /*bed0*/  BSSY B1, `(.L_x_301) ;  /* 0x000006a000017945 */ /* 0x000fe20003800000 */
[----:B------:R-:W-:Y:S01]  /*bee0*/  IMAD.MOV.U32 R11, RZ, RZ, -0x1 ;  /* 0xffffffffff0b7424 */ /* 0x000fe200078e00ff */
[----:B------:R-:W-:Y:S01]  /*bef0*/  ISETP.GT.U32.AND P0, PT, R12, 0x4, PT ;  /* 0x000000040c00780c */ /* 0x000fe20003f04070 */
[----:B------:R-:W-:Y:S01]  /*bf00*/  IMAD.MOV.U32 R20, RZ, RZ, -0x1 ;  /* 0xffffffffff147424 */ /* 0x000fe200078e00ff */
[----:B------:R-:W-:Y:S01]  /*bf10*/  PRMT R10, RZ, 0x7610, R10 ;  /* 0x00007610ff0a7816 */ /* 0x000fe2000000000a */
[----:B------:R-:W-:Y:S01]  /*bf20*/  IMAD.MOV.U32 R13, RZ, RZ, -0x1 ;  /* 0xffffffffff0d7424 */ /* 0x000fe200078e00ff */
[----:B------:R-:W-:-:S03]  /*bf30*/  ISETP.LT.U32.AND P0, PT, R3, 0x5, P0 ;  /* 0x000000050300780c */ /* 0x000fc60000701070 */
[----:B------:R-:W0:Y:S01]  /*bf40*/  @P1 S2R R5, SR_CgaCtaId ;  /* 0x0000000000051919 */ /* 0x000e220000008800 */
[----:B------:R-:W-:-:S04]  /*bf50*/  @P1 MOV R4, 0x400 ;  /* 0x0000040000041802 */ /* 0x000fc80000000f00 */
[----:B0-----:R-:W-:Y:S01]  /*bf60*/  @P1 LEA R6, R5, R4, 0x18 ;  /* 0x0000000405061211 */ /* 0x001fe200078ec0ff */
[----:B------:R-:W-:-:S03]  /*bf70*/  IMAD.WIDE.U32 R4, R12, -0x33333333, RZ ;  /* 0xcccccccd0c047825 */ /* 0x000fc600078e00ff */
[----:B------:R0:W-:Y:S01]  /*bf80*/  @P1 SYNCS.ARRIVE.TRANS64.A1T0 RZ, [R6+URZ+0x68], RZ ;  /* 0x000068ff06ff19a7 */ /* 0x0001e2000810003f */
[----:B------:R-:W-:Y:S02]  /*bf90*/  IADD3 R16, P1, R16, UR38, RZ ;  /* 0x0000002610107c10 */ /* 0x000fe4000ff3e0ff */
[----:B------:R-:W-:Y:S02]  /*bfa0*/  SHF.R.U32.HI R7, RZ, 0x2, R5 ;  /* 0x00000002ff077819 */ /* 0x000fe40000011605 */
[----:B------:R-:W-:Y:S02]  /*bfb0*/  SEL R5, RZ, 0x1, !P0 ;  /* 0x00000001ff057807 */ /* 0x000fe40004000000 */
[----:B------:R-:W-:Y:S01]  /*bfc0*/  IADD3.X R17, R17, UR29, RZ, P1, !PT ;  /* 0x0000001d11117c10 */ /* 0x000fe20008ffe4ff */
[----:B------:R-:W-:Y:S01]  /*bfd0*/  IMAD R12, R7, -0x5, R12 ;  /* 0xfffffffb070c7824 */ /* 0x000fe200078e020c */
[----:B------:R-:W-:Y:S02]  /*bfe0*/  ISETP.GE.U32.AND P0, PT, R16, UR8, PT ;  /* 0x0000000810007c0c */ /* 0x000fe4000bf06070 */
[----:B------:R-:W-:-:S02]  /*bff0*/  LOP3.LUT R0, R0, R5, RZ, 0x3c, !PT ;  /* 0x0000000500007212 */ /* 0x000fc400078e3cff */
[----:B------:R-:W-:Y:S02]  /*c000*/  ISETP.GE.U32.AND.EX P0, PT, R17, UR9, PT, P0 ;  /* 0x0000000911007c0c */ /* 0x000fe4000bf06100 */
[----:B------:R-:W-:Y:S02]  /*c010*/  @P2 LOP3.LUT R0, R0, 0x1, R7, 0x78, !PT ;  /* 0x0000000100002812 */ /* 0x000fe400078e7807 */
[----:B------:R-:W-:-:S09]  /*c020*/  PRMT R4, RZ, 0x7610, R4 ;  /* 0x00007610ff047816 */ /* 0x000fd20000000004 */
[----:B0-----:R-:W-:Y:S05]  /*c030*/  @P0 BRA `(.L_x_302) ;  /* 0x00000004004c0947 */ /* 0x001fea0003800000 */
[----:B------:R-:W0:Y:S01]  /*c040*/  S2R R14, SR_CTAID.X ;  /* 0x00000000000e7919 */ /* 0x000e220000002500 */
[----:B------:R-:W-:Y:S01]  /*c050*/  ULDC.64 UR8, c[0x0][0x628] ;  /* 0x00018a0000087ab9 */ /* 0x000fe20000000a00 */
[----:B------:R-:W1:Y:S01]  /*c060*/  LDC R15, c[0x0][0x144] ;  /* 0x00005100ff0f7b82 */ /* 0x000e620000000800 */
[----:B------:R-:W-:Y:S01]  /*c070*/  ISETP.NE.U32.AND P0, PT, RZ, UR8, PT ;  /* 0x00000008ff007c0c */ /* 0x000fe2000bf05070 */
[----:B------:R-:W2:Y:S01]  /*c080*/  S2R R11, SR_CTAID.Y ;  /* 0x00000000000b7919 */ /* 0x000ea20000002600 */
[----:B------:R-:W-:Y:S01]  /*c090*/  ULDC UR10, c[0x0][0x150] ;  /* 0x00005400000a7ab9 */ /* 0x000fe20000000800 */
[----:B------:R-:W-:Y:S01]  /*c0a0*/  ULDC UR11, c[0x0][0x630] ;  /* 0x00018c00000b7ab9 */ /* 0x000fe20000000800 */
[----:B------:R-:W-:Y:S01]  /*c0b0*/  ISETP.NE.AND.EX P0, PT, RZ, UR9, PT, P0 ;  /* 0x00000009ff007c0c */ /* 0x000fe2000bf05300 */
[----:B------:R-:W-:Y:S01]  /*c0c0*/  IMAD.MOV.U32 R4, RZ, RZ, R16 ;  /* 0x000000ffff047224 */ /* 0x000fe200078e0010 */
[----:B0-----:R-:W-:-:S05]  /*c0d0*/  I2FP.F32.U32 R5, R14 ;  /* 0x0000000e00057245 */ /* 0x001fca0000201000 */
[----:B------:R-:W-:Y:S01]  /*c0e0*/  FMUL R20, R5, UR10 ;  /* 0x0000000a05147c20 */ /* 0x000fe20008400000 */
[----:B------:R-:W-:-:S05]  /*c0f0*/  IMAD.MOV.U32 R5, RZ, RZ, R17 ;  /* 0x000000ffff057224 */ /* 0x000fca00078e0011 */
[----:B--2---:R-:W-:Y:S05]  /*c100*/  @!P0 BRA `(.L_x_303) ;  /* 0x0000000000288947 */ /* 0x004fea0003800000 */
[----:B------:R-:W-:Y:S02]  /*c110*/  ULDC UR10, c[0x0][0x634] ;  /* 0x00018d00000a7ab9 */ /* 0x000fe40000000800 */
[----:B------:R-:W-:-:S05]  /*c120*/  IADD3 R5, P0, R16, UR10, RZ ;  /* 0x0000000a10057c10 */ /* 0x000fca000ff1e0ff */
[----:B------:R-:W-:-:S04]  /*c130*/  IMAD.X R13, RZ, RZ, R17, P0 ;  /* 0x000000ffff0d7224 */ /* 0x000fc800000e0611 */
[----:B------:R-:W-:-:S04]  /*c140*/  IMAD.WIDE.U32 R6, R13, UR8, RZ ;  /* 0x000000080d067c25 */ /* 0x000fc8000f8e00ff */
[----:B------:R-:W-:-:S04]  /*c150*/  IMAD.WIDE.U32 R6, P0, R5, UR9, R6 ;  /* 0x0000000905067c25 */ /* 0x000fc8000f800006 */
[----:B------:R-:W-:-:S04]  /*c160*/  IMAD.WIDE.U32 R4, R5, UR8, RZ ;  /* 0x0000000805047c25 */ /* 0x000fc8000f8e00ff */
[----:B------:R-:W-:Y:S01]  /*c170*/  IMAD.MOV.U32 R4, RZ, RZ, R7 ;  /* 0x000000ffff047224 */ /* 0x000fe200078e0007 */
[----:B------:R-:W-:Y:S01]  /*c180*/  IADD3 RZ, P1, R5, R6, RZ ;  /* 0x0000000605ff7210 */ /* 0x000fe20007f3e0ff */
[----:B------:R-:W-:-:S04]  /*c190*/  IMAD.X R5, RZ, RZ, RZ, P0 ;  /* 0x000000ffff057224 */ /* 0x000fc800000e06ff */
[----:B------:R-:W-:-:S08]  /*c1a0*/  IMAD.WIDE.U32.X R4, R13, UR9, R4, P1 ;  /* 0x000000090d047c25 */ /* 0x000fd000088e0404 */
.L_x_303:
[--C-:B------:R-:W-:Y:S01]  /*c1b0*/  SHF.R.U64 R13, R4, UR11, R5.reuse ;  /* 0x0000000b040d7c19 */ /* 0x100fe20008001205 */
[----:B------:R-:W0:Y:S01]  /*c1c0*/  F2I.U32.TRUNC.NTZ R20, R20 ;  /* 0x0000001400147305 */ /* 0x000e22000020f000 */
[----:B------:R-:W-:Y:S01]  /*c1d0*/  SHF.R.U32.HI R4, RZ, UR11, R5 ;  /* 0x0000000bff047c19 */ /* 0x000fe20008011605 */
[----:B------:R-:W-:Y:S01]  /*c1e0*/  ULDC.64 UR8, c[0x0][0x620] ;  /* 0x0001880000087ab9 */ /* 0x000fe20000000a00 */
[----:B------:R-:W-:Y:S01]  /*c1f0*/  IADD3 R7, P0, RZ, -R13, RZ ;  /* 0x8000000dff077210 */ /* 0x000fe20007f1e0ff */
[----:B------:R-:W-:Y:S01]  /*c200*/  ULDC.64 UR10, c[0x0][0x640] ;  /* 0x00019000000a7ab9 */ /* 0x000fe20000000a00 */
[----:B------:R-:W2:Y:S03]  /*c210*/  LDC R22, c[0x0][0x148] ;  /* 0x00005200ff167b82 */ /* 0x000ea60000000800 */
[----:B------:R-:W-:Y:S01]  /*c220*/  IMAD.X R4, RZ, RZ, ~R4, P0 ;  /* 0x000000ffff047224 */ /* 0x000fe200000e0e04 */
[----:B------:R-:W-:-:S03]  /*c230*/  ISETP.NE.U32.AND P0, PT, RZ, UR10, PT ;  /* 0x0000000aff007c0c */ /* 0x000fc6000bf05070 */
[----:B------:R-:W-:Y:S01]  /*c240*/  IMAD R6, R4, UR8, RZ ;  /* 0x0000000804067c24 */ /* 0x000fe2000f8e02ff */
[----:B------:R-:W-:Y:S01]  /*c250*/  ISETP.NE.AND.EX P0, PT, RZ, UR11, PT, P0 ;  /* 0x0000000bff007c0c */ /* 0x000fe2000bf05300 */
[----:B------:R-:W-:Y:S01]  /*c260*/  IMAD.WIDE.U32 R4, R7, UR8, R16 ;  /* 0x0000000807047c25 */ /* 0x000fe2000f8e0010 */
[----:B------:R-:W-:-:S03]  /*c270*/  ULDC UR8, c[0x0][0x618] ;  /* 0x0001860000087ab9 */ /* 0x000fc60000000800 */
[----:B------:R-:W-:Y:S01]  /*c280*/  IMAD R7, R7, UR9, R6 ;  /* 0x0000000907077c24 */ /* 0x000fe2000f8e0206 */
[----:B------:R-:W-:Y:S01]  /*c290*/  ULDC UR9, c[0x0][0x154] ;  /* 0x0000550000097ab9 */ /* 0x000fe20000000800 */
[----:B0-----:R-:W-:Y:S02]  /*c2a0*/  IMAD.MOV R6, RZ, RZ, -R20 ;  /* 0x000000ffff067224 */ /* 0x001fe400078e0a14 */
[----:B------:R-:W-:Y:S02]  /*c2b0*/  IMAD.IADD R5, R5, 0x1, R7 ;  /* 0x0000000105057824 */ /* 0x000fe400078e0207 */
[----:B-1----:R-:W-:Y:S01]  /*c2c0*/  IMAD R14, R15, R6, R14 ;  /* 0x000000060f0e7224 */ /* 0x002fe200078e020e */
[----:B------:R-:W-:Y:S02]  /*c2d0*/  I2FP.F32.U32 R6, R11 ;  /* 0x0000000b00067245 */ /* 0x000fe40000201000 */
[--C-:B------:R-:W-:Y:S02]  /*c2e0*/  SHF.R.U64 R15, R4, UR8, R5.reuse ;  /* 0x00000008040f7c19 */ /* 0x100fe40008001205 */
[----:B------:R-:W-:Y:S01]  /*c2f0*/  SHF.R.U32.HI R4, RZ, UR8, R5 ;  /* 0x00000008ff047c19 */ /* 0x000fe20008011605 */
[----:B------:R-:W-:Y:S01]  /*c300*/  FMUL R6, R6, UR9 ;  /* 0x0000000906067c20 */ /* 0x000fe20008400000 */
[----:B------:R-:W-:-:S02]  /*c310*/  ULDC UR8, c[0x0][0x608] ;  /* 0x0001820000087ab9 */ /* 0x000fc40000000800 */
[--C-:B------:R-:W-:Y:S01]  /*c320*/  SHF.R.U64 R21, R15, UR8, R4.reuse ;  /* 0x000000080f157c19 */ /* 0x100fe20008001204 */
[----:B------:R0:W1:Y:S01]  /*c330*/  F2I.U32.TRUNC.NTZ R24, R6 ;  /* 0x0000000600187305 */ /* 0x000062000020f000 */
[----:B------:R-:W-:Y:S01]  /*c340*/  SHF.R.U32.HI R4, RZ, UR8, R4 ;  /* 0x00000008ff047c19 */ /* 0x000fe20008011604 */
[----:B------:R-:W-:-:S03]  /*c350*/  ULDC UR8, c[0x0][0x658] ;  /* 0x0001960000087ab9 */ /* 0x000fc60000000800 */
[--C-:B------:R-:W-:Y:S02]  /*c360*/  SHF.R.U64 R20, R21, UR8, R4.reuse ;  /* 0x0000000815147c19 */ /* 0x100fe40008001204 */
[----:B------:R-:W-:-:S03]  /*c370*/  SHF.R.U32.HI R23, RZ, UR8, R4 ;  /* 0x00000008ff177c19 */ /* 0x000fc60008011604 */
[----:B------:R-:W-:Y:S02]  /*c380*/  IMAD.MOV.U32 R4, RZ, RZ, R20 ;  /* 0x000000ffff047224 */ /* 0x000fe400078e0014 */
[----:B------:R-:W-:Y:S01]  /*c390*/  IMAD.MOV.U32 R5, RZ, RZ, R23 ;  /* 0x000000ffff057224 */ /* 0x000fe200078e0017 */
[----:B0-----:R-:W-:Y:S06]  /*c3a0*/  @!P0 BRA `(.L_x_304) ;  /* 0x0000000000288947 */ /* 0x001fec0003800000 */
        /* <DEDUP_REMOVED lines=10> */
.L_x_304:
[----:B------:R-:W-:Y:S01]  /*c450*/  ISETP.NE.AND P0, PT, R2, 0x1, PT ;  /* 0x000000010200780c */ /* 0x000fe20003f05270 */
[----:B------:R-:W-:Y:S01]  /*c460*/  ULDC UR8, c[0x0][0x648] ;  /* 0x0001920000087ab9 */ /* 0x000fe20000000800 */
[----:B-1----:R-:W-:Y:S01]  /*c470*/  IMAD.MOV R24, RZ, RZ, -R24 ;  /* 0x000000ffff187224 */ /* 0x002fe200078e0a18 */
[----:B------:R-:W-:Y:S01]  /*c480*/  SHF.R.U64 R4, R4, UR8, R5 ;  /* 0x0000000804047c19 */ /* 0x000fe20008001205 */
[----:B------:R-:W-:Y:S01]  /*c490*/  ULDC UR8, c[0x0][0x638] ;  /* 0x00018e0000087ab9 */ /* 0x000fe20000000800 */
[----:B------:R-:W-:Y:S01]  /*c4a0*/  LOP3.LUT R21, R21, UR13, RZ, 0xc0, !PT ;  /* 0x0000000d15157c12 */ /* 0x000fe2000f8ec0ff */
[----:B------:R-:W-:Y:S02]  /*c4b0*/  ULDC UR9, c[0x0][0x610] ;  /* 0x0001840000097ab9 */ /* 0x000fe40000000800 */
[----:B------:R-:W-:Y:S02]  /*c4c0*/  IMAD.MOV R5, RZ, RZ, -R4 ;  /* 0x000000ffff057224 */ /* 0x000fe400078e0a04 */
[----:B------:R-:W-:-:S02]  /*c4d0*/  IMAD R21, R4, UR5, R21 ;  /* 0x0000000504157c24 */ /* 0x000fc4000f8e0215 */
[----:B------:R-:W-:Y:S01]  /*c4e0*/  IMAD R20, R5, UR8, R20 ;  /* 0x0000000805147c24 */ /* 0x000fe2000f8e0214 */
[----:B------:R-:W-:Y:S01]  /*c4f0*/  ULDC UR8, c[0x0][0x600] ;  /* 0x0001800000087ab9 */ /* 0x000fe20000000800 */
[----:B--2---:R-:W-:Y:S01]  /*c500*/  @P0 IMAD R14, R22, R24, R11 ;  /* 0x00000018160e0224 */ /* 0x004fe200078e020b */
[----:B------:R-:W-:Y:S01]  /*c510*/  LOP3.LUT R11, R15, UR4, RZ, 0xc0, !PT ;  /* 0x000000040f0b7c12 */ /* 0x000fe2000f8ec0ff */
[----:B------:R-:W-:Y:S02]  /*c520*/  IMAD.MOV.U32 R4, RZ, RZ, 0x1 ;  /* 0x00000001ff047424 */ /* 0x000fe400078e00ff */
[----:B------:R-:W-:Y:S02]  /*c530*/  IMAD R14, R21, UR9, R14 ;  /* 0x00000009150e7c24 */ /* 0x000fe4000f8e020e */
[----:B------:R-:W-:-:S05]  /*c540*/  IMAD R11, R20, UR8, R11 ;  /* 0x00000008140b7c24 */ /* 0x000fca000f8e020b */
[----:B------:R-:W-:Y:S02]  /*c550*/  SEL R20, R11, R14, !P0 ;  /* 0x0000000e0b147207 */ /* 0x000fe40004000000 */
[----:B------:R-:W-:-:S07]  /*c560*/  SEL R11, R14, R11, !P0 ;  /* 0x0000000b0e0b7207 */ /* 0x000fce0004000000 */
.L_x_302:
[----:B------:R-:W-:Y:S05]  /*c570*/  BSYNC B1 ;  /* 0x0000000000017941 */ /* 0x000fea0003800000 */
.L_x_301:
[----:B------:R-:W-:-:S13]  /*c580*/  LOP3.LUT P0, RZ, R4, 0xff, RZ, 0xc0, !PT ;  /* 0x000000ff04ff7812 */ /* 0x000fda000780c0ff */
[----:B------:R-:W-:Y:S05]  /*c590*/  @P0 BRA `(.L_x_305) ;  /* 0xfffffff400080947 */ /* 0x000fea000383ffff */
[----:B------:R-:W-:Y:S05]  /*c5a0*/  BSYNC B0 ;  /* 0x0000000000007941 */ /* 0x000fea0003800000 */
.L_x_294:
[----:B------:R-:W-:-:S03]  /*c5b0*/  UMOV UR8, 0xffffffff ;  /* 0xffffffff00087882 */ /* 0x000fc60000000000 */
[----:B------:R-:W-:Y:S05]  /*c5c0*/  BRA.DIV UR8, `(.L_x_306) ;  /* 0x0000000608387947 */ /* 0x000fea000b800000 */
[----:B------:R-:W-:-:S13]  /*c5d0*/  ELECT P6, URZ, PT ;  /* 0x00000000003f782f */ /* 0x000fda00038c0000 */
.L_x_321:
[----:B------:R-:W-:Y:S04]  /*c5e0*/  BSSY B0, `(.L_x_307) ;  /* 0x0000034000007945 */ /* 0x000fe80003800000 */
[----:B------:R-:W-:Y:S05]  /*c5f0*/  @!P6 BRA `(.L_x_308) ;  /* 0x0000000000c8e947 */ /* 0x000fea0003800000 */
[----:B------:R-:W-:-:S04]  /*c600*/  LOP3.LUT R19, R19, 0x2, RZ, 0xfc, !PT ;  /* 0x0000000213137812 */ /* 0x000fc800078efcff */
[----:B------:R-:W-:-:S13]  /*c610*/  ISETP.NE.AND P0, PT, R19, 0x3, PT ;  /* 0x000000031300780c */ /* 0x000fda0003f05270 */
[----:B------:R-:W-:Y:S05]  /*c620*/  @!P0 BRA `(.L_x_309) ;  /* 0x0000000000048947 */ /* 0x000fea0003800000 */
[----:B------:R-:W-:Y:S01]  /*c630*/  BPT.TRAP 0x1 ;  /* 0x000000040000795c */ /* 0x000fe20000300000 */
.L_x_309:
[----:B------:R-:W0:Y:S01]  /*c640*/  S2R R3, SR_CgaCtaId ;  /* 0x0000000000037919 */ /* 0x000e220000008800 */
[----:B------:R-:W-:-:S04]  /*c650*/  MOV R2, 0x400 ;  /* 0x0000040000027802 */ /* 0x000fc80000000f00 */
[----:B0-----:R-:W-:Y:S02]  /*c660*/  LEA R3, R3, R2, 0x18 ;  /* 0x0000000203037211 */ /* 0x001fe400078ec0ff */
[----:B------:R-:W-:-:S03]  /*c670*/  SHF.L.U32 R2, R0, 0x1f, RZ ;  /* 0x0000001f00027819 */ /* 0x000fc600000006ff */
[----:B------:R-:W-:-:S04]  /*c680*/  VIADD R3, R3, 0x28 ;  /* 0x0000002803037836 */ /* 0x000fc80000000000 */
[C---:B------:R-:W-:Y:S02]  /*c690*/  IMAD R7, R12.reuse, 0x8, R3 ;  /* 0x000000080c077824 */ /* 0x040fe400078e0203 */
[----:B------:R-:W-:Y:S02]  /*c6a0*/  VIADD R12, R12, 0x1 ;  /* 0x000000010c0c7836 */ /* 0x000fe40000000000 */
[----:B------:R-:W0:Y:S03]  /*c6b0*/  SYNCS.PHASECHK.TRANS64.TRYWAIT P0, [R7+URZ], R2 ;  /* 0x00000002070075a7 */ /* 0x000e26000800017f */
[----:B------:R-:W-:-:S04]  /*c6c0*/  ISETP.NE.AND P1, PT, R12, 0x5, PT ;  /* 0x000000050c00780c */ /* 0x000fc80003f25270 */
[----:B------:R-:W-:Y:S02]  /*c6d0*/  SEL R5, RZ, 0x1, P1 ;  /* 0x00000001ff057807 */ /* 0x000fe40000800000 */
[----:B------:R-:W-:Y:S02]  /*c6e0*/  SEL R12, R12, RZ, P1 ;  /* 0x000000ff0c0c7207 */ /* 0x000fe40000800000 */
[----:B------:R-:W-:-:S03]  /*c6f0*/  LOP3.LUT R5, R0, R5, RZ, 0x3c, !PT ;  /* 0x0000000500057212 */ /* 0x000fc600078e3cff */
[----:B------:R-:W-:Y:S01]  /*c700*/  IMAD R9, R12, 0x8, R3 ;  /* 0x000000080c097824 */ /* 0x000fe200078e0203 */
[----:B------:R-:W-:Y:S01]  /*c710*/  SHF.L.U32 R4, R5, 0x1f, RZ ;  /* 0x0000001f05047819 */ /* 0x000fe200000006ff */
[----:B0-----:R-:W-:Y:S06]  /*c720*/  @!P0 BRA `(.L_x_310) ;  /* 0x0000000400008947 */ /* 0x001fec0003800000 */
.L_x_322:
[----:B------:R-:W1:Y:S01]  /*c730*/  SYNCS.PHASECHK.TRANS64.TRYWAIT P0, [R9+URZ], R4 ;  /* 0x00000004090075a7 */ /* 0x000e62000800017f */
[----:B------:R-:W-:-:S05]  /*c740*/  VIADD R0, R12, 0x1 ;  /* 0x000000010c007836 */ /* 0x000fca0000000000 */
[----:B------:R-:W-:-:S04]  /*c750*/  ISETP.NE.AND P1, PT, R0, 0x5, PT ;  /* 0x000000050000780c */ /* 0x000fc80003f25270 */
[----:B0-----:R-:W-:Y:S02]  /*c760*/  SEL R2, RZ, 0x1, P1 ;  /* 0x00000001ff027807 */ /* 0x001fe40000800000 */
[----:B------:R-:W-:Y:S02]  /*c770*/  SEL R0, R0, RZ, P1 ;  /* 0x000000ff00007207 */ /* 0x000fe40000800000 */
[----:B------:R-:W-:-:S03]  /*c780*/  LOP3.LUT R7, R5, R2, RZ, 0x3c, !PT ;  /* 0x0000000205077212 */ /* 0x000fc600078e3cff */
[----:B------:R-:W-:Y:S01]  /*c790*/  IMAD R6, R0, 0x8, R3 ;  /* 0x0000000800067824 */ /* 0x000fe200078e0203 */
[----:B------:R-:W-:Y:S01]  /*c7a0*/  SHF.L.U32 R5, R7, 0x1f, RZ ;  /* 0x0000001f07057819 */ /* 0x000fe200000006ff */
[----:B-1----:R-:W-:Y:S06]  /*c7b0*/  @!P0 BRA `(.L_x_311) ;  /* 0x0000000000f08947 */ /* 0x002fec0003800000 */
.L_x_323:
[----:B------:R-:W1:Y:S01]  /*c7c0*/  SYNCS.PHASECHK.TRANS64.TRYWAIT P0, [R6+URZ], R5 ;  /* 0x00000005060075a7 */ /* 0x000e62000800017f */
[----:B------:R-:W-:-:S05]  /*c7d0*/  VIADD R0, R0, 0x1 ;  /* 0x0000000100007836 */ /* 0x000fca0000000000 */
[----:B------:R-:W-:-:S04]  /*c7e0*/  ISETP.NE.AND P1, PT, R0, 0x5, PT ;  /* 0x000000050000780c */ /* 0x000fc80003f25270 */
[----:B------:R-:W-:Y:S02]  /*c7f0*/  SEL R2, RZ, 0x1, P1 ;  /* 0x00000001ff027807 */ /* 0x000fe40000800000 */
[----:B------:R-:W-:Y:S02]  /*c800*/  SEL R0, R0, RZ, P1 ;  /* 0x000000ff00007207 */ /* 0x000fe40000800000 */
[----:B------:R-:W-:-:S03]  /*c810*/  LOP3.LUT R7, R7, R2, RZ, 0x3c, !PT ;  /* 0x0000000207077212 */ /* 0x000fc600078e3cff */
[----:B0-----:R-:W-:Y:S01]  /*c820*/  IMAD R9, R0, 0x8, R3 ;  /* 0x0000000800097824 */ /* 0x001fe200078e0203 */
[----:B------:R-:W-:Y:S01]  /*c830*/  SHF.L.U32 R4, R7, 0x1f, RZ ;  /* 0x0000001f07047819 */ /* 0x000fe200000006ff */
[----:B-1----:R-:W-:Y:S06]  /*c840*/  @!P0 BRA `(.L_x_312) ;  /* 0x0000000000e08947 */ /* 0x002fec0003800000 */
.L_x_324:
[----:B------:R-:W1:Y:S01]  /*c850*/  SYNCS.PHASECHK.TRANS64.TRYWAIT P0, [R9+URZ], R4 ;  /* 0x00000004090075a7 */ /* 0x000e62000800017f */
[----:B------:R-:W-:-:S05]  /*c860*/  VIADD R0, R0, 0x1 ;  /* 0x0000000100007836 */ /* 0x000fca0000000000 */
[----:B------:R-:W-:-:S04]  /*c870*/  ISETP.NE.AND P1, PT, R0, 0x5, PT ;  /* 0x000000050000780c */ /* 0x000fc80003f25270 */
[----:B------:R-:W-:Y:S02]  /*c880*/  SEL R2, RZ, 0x1, P1 ;  /* 0x00000001ff027807 */ /* 0x000fe40000800000 */
[----:B------:R-:W-:Y:S02]  /*c890*/  SEL R0, R0, RZ, P1 ;  /* 0x000000ff00007207 */ /* 0x000fe40000800000 */
[----:B------:R-:W-:Y:S01]  /*c8a0*/  LOP3.LUT R2, R7, R2, RZ, 0x3c, !PT ;  /* 0x0000000207027212 */ /* 0x000fe200078e3cff */
[----:B-1----:R-:W-:Y:S06]  /*c8b0*/  @!P0 BRA `(.L_x_313) ;  /* 0x0000000000d88947 */ /* 0x002fec0003800000 */
.L_x_325:
[----:B------:R-:W-:Y:S01]  /*c8c0*/  IMAD R3, R0, 0x8, R3 ;  /* 0x0000000800037824 */ /* 0x000fe200078e0203 */
[----:B------:R-:W-:-:S07]  /*c8d0*/  SHF.L.U32 R0, R2, 0x1f, RZ ;  /* 0x0000001f02007819 */ /* 0x000fce00000006ff */
.L_x_314:
[----:B--2---:R2:W3:Y:S02]  /*c8e0*/  SYNCS.PHASECHK.TRANS64.TRYWAIT P0, [R3+URZ], R0 ;  /* 0x00000000030075a7 */ /* 0x0044e4000800017f */
[----:B---3--:R-:W-:Y:S05]  /*c8f0*/  @!P0 NANOSLEEP.SYNCS 0x989680 ;  /* 0x009896800000895d */ /* 0x008fea0003900000 */
[----:B------:R-:W3:Y:S02]  /*c900*/  @!P0 SYNCS.PHASECHK.TRANS64 P0, [R3+URZ], R0 ;  /* 0x00000000030085a7 */ /* 0x000ee4000800007f */
[----:B---3--:R-:W-:Y:S05]  /*c910*/  @!P0 BRA `(.L_x_314) ;  /* 0xfffffffc00f08947 */ /* 0x008fea000383ffff */
.L_x_308:
[----:B------:R-:W-:Y:S05]  /*c920*/  BSYNC B0 ;  /* 0x0000000000007941 */ /* 0x000fea0003800000 */
.L_x_307:
[----:B------:R-:W-:Y:S05]  /*c930*/  EXIT ;  /* 0x000000000000794d */ /* 0x000fea0003800000 */
.L_x_21:
[----:B----4-:R4:W0:Y:S02]  /*c940*/  SYNCS.PHASECHK.TRANS64.TRYWAIT P1, [R3+URZ], R0 ;  /* 0x00000000030075a7 */ /* 0x010824000802017f */
[----:B0-----:R-:W-:Y:S05]  /*c950*/  @!P1 NANOSLEEP.SYNCS 0x989680 ;  /* 0x009896800000995d */ /* 0x001fea0003900000 */
[----:B------:R-:W0:Y:S02]  /*c960*/  @!P1 SYNCS.PHASECHK.TRANS64 P1, [R3+URZ], R0 ;  /* 0x00000000030095a7 */ /* 0x000e24000802007f */
[----:B0-----:R-:W-:Y:S05]  /*c970*/  @!P1 BRA `(.L_x_21) ;  /* 0xfffffffc00f09947 */ /* 0x001fea000383ffff */
[----:B------:R-:W-:Y:S05]  /*c980*/  BRA `(.L_x_20) ;  /* 0xffffff4800ec7947 */ /* 0x000fea000383ffff */
.L_x_26:
[----:B-1----:R1:W3:Y:S02]  /*c990*/  SYNCS.PHASECHK.TRANS64.TRYWAIT P1, [R5+URZ], R4 ;  /* 0x00000004050075a7 */ /* 0x0022e4000802017f */
[----:B---3--:R-:W-:Y:S05]  /*c9a0*/  @!P1 NANOSLEEP.SYNCS 0x989680 ;  /* 0x009896800000995d */ /* 0x008fea0003900000 */
[----:B------:R-:W3:Y:S02]  /*c9b0*/  @!P1 SYNCS.PHASECHK.TRANS64 P1, [R5+URZ], R4 ;  /* 0x00000004050095a7 */ /* 0x000ee4000802007f */
[----:B---3--:R-:W-:Y:S05]  /*c9c0*/  @!P1 BRA `(.L_x_26) ;  /* 0xfffffffc00f09947 */ /* 0x008fea000383ffff */
[----:B------:R-:W-:Y:S05]  /*c9d0*/  BRA `(.L_x_25) ;  /* 0xffffff5000f07947 */ /* 0x000fea000383ffff */
.L_x_295:
[----:B------:R-:W-:Y:S01]  /*c9e0*/  BSSY B1, `(.L_x_315) ;  /* 0x0000006000017945 */ /* 0x000fe20003800000 */
[----:B------:R-:W-:-:S07]  /*c9f0*/  IMAD.MOV.U32 R15, RZ, RZ, -0x1 ;  /* 0xffffffffff0f7424 */ /* 0x000fce00078e00ff */
[----:B------:R-:W-:Y:S05]  /*ca00*/  WARPSYNC.COLLECTIVE R15, `(.L_x_316) ;  /* 0x000000000f0c7348 */ /* 0x000fea0003c00000 */
[----:B------:R-:W-:Y:S02]  /*ca10*/  ELECT P6, UR62, PT ;  /* 0x00000000003e782f */ /* 0x000fe400038c0000 */
[----:B------:R-:W-:Y:S01]  /*ca20*/  MOV R14, UR62 ;  /* 0x0000003e000e7c02 */ /* 0x000fe20008000f00 */
[----:B------:R-:W-:Y:S10]  /*ca30*/  ENDCOLLECTIVE ;  /* 0x000000000000791b */ /* 0x000ff40003800000 */
.L_x_316:
[----:B------:R-:W-:Y:S05]  /*ca40*/  BSYNC B1 ;  /* 0x0000000000017941 */ /* 0x000fea0003800000 */
.L_x_315:
[----:B------:R-:W-:Y:S05]  /*ca50*/  BRA `(.L_x_317) ;  /* 0xffffffec00e47947 */ /* 0x000fea000383ffff */
.L_x_298:
[----:B0-----:R0:W1:Y:S02]  /*ca60*/  SYNCS.PHASECHK.TRANS64.TRYWAIT P0, [R14+URZ+0x28], R7 ;  /* 0x000028070e0075a7 */ /* 0x001064000800017f */
[----:B-1----:R-:W-:Y:S05]  /*ca70*/  @!P0 NANOSLEEP.SYNCS 0x989680 ;  /* 0x009896800000895d */ /* 0x002fea0003900000 */
[----:B------:R-:W1:Y:S02]  /*ca80*/  @!P0 SYNCS.PHASECHK.TRANS64 P0, [R14+URZ+0x28], R7 ;  /* 0x000028070e0085a7 */ /* 0x000e64000800007f */
[----:B-1----:R-:W-:Y:S05]  /*ca90*/  @!P0 BRA `(.L_x_298) ;  /* 0xfffffffc00f08947 */ /* 0x002fea000383ffff */
[----:B------:R-:W-:Y:S05]  /*caa0*/  BRA `(.L_x_318) ;  /* 0xfffffff000207947 */ /* 0x000fea000383ffff */
.L_x_306:
[----:B------:R-:W-:Y:S01]  /*cab0*/  BSSY B0, `(.L_x_319) ;  /* 0x0000006000007945 */ /* 0x000fe20003800000 */
[----:B------:R-:W-:-:S07]  /*cac0*/  IMAD.MOV.U32 R15, RZ, RZ, -0x1 ;  /* 0xffffffffff0f7424 */ /* 0x000fce00078e00ff */
[----:B------:R-:W-:Y:S05]  /*cad0*/  WARPSYNC.COLLECTIVE R15, `(.L_x_320) ;  /* 0x000000000f0c7348 */ /* 0x000fea0003c00000 */
[----:B------:R-:W-:Y:S02]  /*cae0*/  ELECT P6, UR62, PT ;  /* 0x00000000003e782f */ /* 0x000fe400038c0000 */
[----:B------:R-:W-:Y:S01]  /*caf0*/  MOV R14, UR62 ;  /* 0x0000003e000e7c02 */ /* 0x000fe20008000f00 */
[----:B------:R-:W-:Y:S10]  /*cb00*/  ENDCOLLECTIVE ;  /* 0x000000000000791b */ /* 0x000ff40003800000 */
.L_x_320:
[----:B------:R-:W-:Y:S05]  /*cb10*/  BSYNC B0 ;  /* 0x0000000000007941 */ /* 0x000fea0003800000 */
.L_x_319:
[----:B------:R-:W-:Y:S05]  /*cb20*/  BRA `(.L_x_321) ;  /* 0xfffffff800ac7947 */ /* 0x000fea000383ffff */
.L_x_310:
[----:B0-----:R0:W1:Y:S02]  /*cb30*/  SYNCS.PHASECHK.TRANS64.TRYWAIT P0, [R7+URZ], R2 ;  /* 0x00000002070075a7 */ /* 0x001064000800017f */
[----:B-1----:R-:W-:Y:S05]  /*cb40*/  @!P0 NANOSLEEP.SYNCS 0x989680 ;  /* 0x009896800000895d */ /* 0x002fea0003900000 */
[----:B------:R-:W1:Y:S02]  /*cb50*/  @!P0 SYNCS.PHASECHK.TRANS64 P0, [R7+URZ], R2 ;  /* 0x00000002070085a7 */ /* 0x000e64000800007f */
[----:B-1----:R-:W-:Y:S05]  /*cb60*/  @!P0 BRA `(.L_x_310) ;  /* 0xfffffffc00f08947 */ /* 0x002fea000383ffff */
[----:B------:R-:W-:Y:S05]  /*cb70*/  BRA `(.L_x_322) ;  /* 0xfffffff800ec7947 */ /* 0x000fea000383ffff */
.L_x_311:
[----:B0-----:R0:W1:Y:S02]  /*cb80*/  SYNCS.PHASECHK.TRANS64.TRYWAIT P0, [R9+URZ], R4 ;  /* 0x00000004090075a7 */ /* 0x001064000800017f */
[----:B-1----:R-:W-:Y:S05]  /*cb90*/  @!P0 NANOSLEEP.SYNCS 0x989680 ;  /* 0x009896800000895d */ /* 0x002fea0003900000 */
[----:B------:R-:W1:Y:S02]  /*cba0*/  @!P0 SYNCS.PHASECHK.TRANS64 P0, [R9+URZ], R4 ;  /* 0x00000004090085a7 */ /* 0x000e64000800007f */
[----:B-1----:R-:W-:Y:S05]  /*cbb0*/  @!P0 BRA `(.L_x_311) ;  /* 0xfffffffc00f08947 */ /* 0x002fea000383ffff */
[----:B------:R-:W-:Y:S05]  /*cbc0*/  BRA `(.L_x_323) ;  /* 0xfffffff800fc7947 */ /* 0x000fea000383ffff */
.L_x_312:
[----:B0-----:R0:W1:Y:S02]  /*cbd0*/  SYNCS.PHASECHK.TRANS64.TRYWAIT P0, [R6+URZ], R5 ;  /* 0x00000005060075a7 */ /* 0x001064000800017f */
[----:B-1----:R-:W-:Y:S05]  /*cbe0*/  @!P0 NANOSLEEP.SYNCS 0x989680 ;  /* 0x009896800000895d */ /* 0x002fea0003900000 */
[----:B------:R-:W1:Y:S02]  /*cbf0*/  @!P0 SYNCS.PHASECHK.TRANS64 P0, [R6+URZ], R5 ;  /* 0x00000005060085a7 */ /* 0x000e64000800007f */
[----:B-1----:R-:W-:Y:S05]  /*cc00*/  @!P0 BRA `(.L_x_312) ;  /* 0xfffffffc00f08947 */ /* 0x002fea000383ffff */
[----:B------:R-:W-:Y:S05]  /*cc10*/  BRA `(.L_x_324) ;  /* 0xfffffffc000c7947 */ /* 0x000fea000383ffff */
.L_x_313:
[----:B-1----:R1:W2:Y:S02]  /*cc20*/  SYNCS.PHASECHK.TRANS64.TRYWAIT P0, [R9+URZ], R4 ;  /* 0x00000004090075a7 */ /* 0x0022a4000800017f */
[----:B--2---:R-:W-:Y:S05]  /*cc30*/  @!P0 NANOSLEEP.SYNCS 0x989680 ;  /* 0x009896800000895d */ /* 0x004fea0003900000 */
[----:B------:R-:W2:Y:S02]  /*cc40*/  @!P0 SYNCS.PHASECHK.TRANS64 P0, [R9+URZ], R4 ;  /* 0x00000004090085a7 */ /* 0x000ea4000800007f */
[----:B--2---:R-:W-:Y:S05]  /*cc50*/  @!P0 BRA `(.L_x_313) ;  /* 0xfffffffc00f08947 */ /* 0x004fea000383ffff */
[----:B------:R-:W-:Y:S05]  /*cc60*/  BRA `(.L_x_325) ;  /* 0xfffffffc00147947 */ /* 0x000fea000383ffff */
.L_x_326:
[----:B------:R-:W-:-:S00]  /*cc70*/  BRA `(.L_x_326) ;  /* 0xfffffffc00fc7947 */ /* 0x000fc0000383ffff */
[----:B------:R-:W-:-:S00]  /*cc80*/  NOP ;  /* 0x0000000000007918 */ /* 0x000fc00000000000 */
[----:B------:R-:W-:-:S00]  /*cc90*/  NOP ;  /* 0x0000000000007918 */ /* 0x000fc00000000000 */
[----:B------:R-:W-:-:S00]  /*cca0*/  NOP ;  /* 0x0000000000007918 */ /* 0x000fc00000000000 */
[----:B------:R-:W-:-:S00]  /*ccb0*/  NOP ;  /* 0x0000000000007918 */ /* 0x000fc00000000000 */
[----:B------:R-:W-:-:S00]  /*ccc0*/  NOP ;  /* 0x0000000000007918 */ /* 0x000fc00000000000 */
[----:B------:R-:W-:-:S00]  /*ccd0*/  NOP ;  /* 0x0000000000007918 */ /* 0x000fc00000000000 */
[----:B------:R-:W-:-:S00]  /*cce0*/  NOP ;  /* 0x0000000000007918 */ /* 0x000fc00000000000 */
[----:B------:R-:W-:-:S00]  /*ccf0*/  NOP ;  /* 0x0000000000007918 */ /* 0x000fc00000000000 */
.L_x_327:


//--------------------- .nv.global.init           --------------------------
	.section	.nv.global.init,"aw",@progbits
.nv.global.init:
	.type		$str$22,@object
	.size		$str$22,($str$23 - $str$22)
$str$22:
        /*0000*/ 	.byte	0x6b, 0x5f, 0x74, 0x69, 0x6c, 0x65, 0x5f, 0x63, 0x6f, 0x75, 0x6e, 0x74, 0x20, 0x3e, 0x3d, 0x20
        /*0010*/ 	.byte	0x31, 0x00
	.type		$str$23,@object
	.size		$str$23,(__unnamed_1 - $str$23)
$str$23:
        /*0012*/ 	.byte	0x2f, 0x74, 0x6d, 0x70, 0x2f, 0x63, 0x75, 0x74, 0x6c, 0x61, 0x73, 0x73, 0x5f, 0x73, 0x77, 0x65
        /*0022*/ 	.byte	0x65, 0x70, 0x5f, 0x73, 0x72, 0x63, 0x2f, 0x69, 0x6e, 0x63, 0x6c, 0x75, 0x64, 0x65, 0x2f, 0x63
        /*0032*/ 	.byte	0x75, 0x74, 0x6c, 0x61, 0x73, 0x73, 0x2f, 0x67, 0x65, 0x6d, 0x6d, 0x2f, 0x63, 0x6f, 0x6c, 0x6c
        /*0042*/ 	.byte	0x65, 0x63, 0x74, 0x69, 0x76, 0x65, 0x2f, 0x73, 0x6d, 0x39, 0x30, 0x5f, 0x6d, 0x6d, 0x61, 0x5f
        /*0052*/ 	.byte	0x74, 0x6d, 0x61, 0x5f, 0x67, 0x6d, 0x6d, 0x61, 0x5f, 0x73, 0x73, 0x5f, 0x77, 0x61, 0x72, 0x70
        /*0062*/ 	.byte	0x73, 0x70, 0x65, 0x63, 0x69, 0x61, 0x6c, 0x69, 0x7a, 0x65, 0x64, 0x2e, 0x68, 0x70, 0x70, 0x00
	.type		__unnamed_1,@object
	.size		__unnamed_1,(.L_0 - __unnamed_1)
__unnamed_1:
        /*0072*/ 	.byte	0x76, 0x6f, 0x69, 0x64, 0x20, 0x63, 0x75, 0x74, 0x6c, 0x61, 0x73, 0x73, 0x3a, 0x3a, 0x67, 0x65
        /* <DEDUP_REMOVED lines=178> */
        /*0ba2*/ 	.byte	0x69, 0x74, 0x79, 0x5d, 0x00
.L_0:


//--------------------- .nv.shared._ZN7cutlass13device_kernelINS_4gemm6kernel13GemmUniversalIN4cute5tupleIJiiiiEEENS1_10collective13CollectiveMmaINS1_34MainloopSm90TmaGmmaWarpSpecializedILi5ENS5_IJNS4_1CILi2EEESB_NSA_ILi1EEEEEENS1_35KernelTmaWarpSpecializedCooperativeEEENS5_IJNSA_ILi256EEENSA_ILi128EEENSA_ILi64EEEEEENS_10tfloat32_tENS5_IJlSC_lEEESK_SL_NS4_8TiledMMAINS4_8MMA_AtomIJNS4_4SM904GMMA30MMA_64x128x8_F32TF32TF32_SS_TNILNSP_7ScaleInE1ELSR_1EEEEEENS4_6LayoutINS5_IJSB_SC_SC_EEENS5_IJSC_NSA_ILi0EEESW_EEEEENS5_IJNS4_10UnderscoreESZ_SZ_EEEEENS4_23SM90_TMA_LOAD_MULTICASTENS4_14ComposedLayoutINS4_7SwizzleILi3ELi4ELi3EEENS4_18smem_ptr_flag_bitsILi32EEENSU_INS5_IJNSA_ILi8EEENSA_ILi32EEEEEENS5_IJS19_SC_EEEEEEEvNS4_8identityES12_S1D_vS1E_EENS_8epilogue10collective6detail29Sm90TmaWarpSpecializedAdapterINS1H_15DefaultEpilogueISK_SL_SL_NS1G_6thread17LinearCombinationISK_Li1EffLNS1L_9ScaleType4KindE0ELNS_15FloatRoundStyleE2ESK_EENS1_15EpilogueDefaultEEEEEvvEEEEvNT_6ParamsE --------------------------
	.section	.nv.shared._ZN7cutlass13device_kernelINS_4gemm6kernel13GemmUniversalIN4cute5tupleIJiiiiEEENS1_10collective13CollectiveMmaINS1_34MainloopSm90TmaGmmaWarpSpecializedILi5ENS5_IJNS4_1CILi2EEESB_NSA_ILi1EEEEEENS1_35KernelTmaWarpSpecializedCooperativeEEENS5_IJNSA_ILi256EEENSA_ILi128EEENSA_ILi64EEEEEENS_10tfloat32_tENS5_IJlSC_lEEESK_SL_NS4_8TiledMMAINS4_8MMA_AtomIJNS4_4SM904GMMA30MMA_64x128x8_F32TF32TF32_SS_TNILNSP_7ScaleInE1ELSR_1EEEEEENS4_6LayoutINS5_IJSB_SC_SC_EEENS5_IJSC_NSA_ILi0EEESW_EEEEENS5_IJNS4_10UnderscoreESZ_SZ_EEEEENS4_23SM90_TMA_LOAD_MULTICASTENS4_14ComposedLayoutINS4_7SwizzleILi3ELi4ELi3EEENS4_18smem_ptr_flag_bitsILi32EEENSU_INS5_IJNSA_ILi8EEENSA_ILi32EEEEEENS5_IJS19_SC_EEEEEEEvNS4_8identityES12_S1D_vS1E_EENS_8epilogue10collective6detail29Sm90TmaWarpSpecializedAdapterINS1H_15DefaultEpilogueISK_SL_SL_NS1G_6thread17LinearCombinationISK_Li1EffLNS1L_9ScaleType4KindE0ELNS_15FloatRoundStyleE2ESK_EENS1_15EpilogueDefaultEEEEEvvEEEEvNT_6ParamsE,"aw",@nobits
	.sectionflags	@""
	.align	16
	.zero		1024


//--------------------- .nv.shared.reserved.0     --------------------------
	.section	.nv.shared.reserved.0,"aw",@nobits
	.weak		__nv_reservedSMEM_offset_0_alias
	.size		__nv_reservedSMEM_offset_0_alias, 0, 0
	.other		__nv_reservedSMEM_offset_0_alias,@"STO_CUDA_RESERVED_SHARED STV_DEFAULT"
__nv_reservedSMEM_offset_0_alias:
	.zero		0


//--------------------- .nv.global                --------------------------
	.section	.nv.global,"aw",@nobits
.nv.global:
	.type		_ZN39_INTERNAL_06eb69f0_4_k_cu_a14461a1_65654cute1_E,@object
	.size		_ZN39_INTERNAL_06eb69f0_4_k_cu_a14461a1_65654cute1_E,(_ZN39_INTERNAL_06eb69f0_4_k_cu_a14461a1_65654cuda3std3__45__cpo6cbeginE - _ZN39_INTERNAL_06eb69f0_4_k_cu_a14461a1_65654cute1_E)
_ZN39_INTERNAL_06eb69f0_4_k_cu_a14461a1_65654cute1_E:
	.zero		1
	.type		_ZN39_INTERNAL_06eb69f0_4_k_cu_a14461a1_65654cuda3std3__45__cpo6cbeginE,@object
	.size		_ZN39_INTERNAL_06eb69f0_4_k_cu_a14461a1_65654cuda3std3__45__cpo6cbeginE,(_ZN39_INTERNAL_06eb69f0_4_k_cu_a14461a1_65654cuda3std3__48in_placeE - _ZN39_INTERNAL_06eb69f0_4_k_cu_a14461a1_65654cuda3std3__45__cpo6cbeginE)
_ZN39_INTERNAL_06eb69f0_4_k_cu_a14461a1_65654cuda3std3__45__cpo6cbeginE:
	.zero		1
	.type		_ZN39_INTERNAL_06eb69f0_4_k_cu_a14461a1_65654cuda3std3__48in_placeE,@object
	.size		_ZN39_INTERNAL_06eb69f0_4_k_cu_a14461a1_65654cuda3std3__48in_placeE,(_ZN39_INTERNAL_06eb69f0_4_k_cu_a14461a1_65654cuda3std6ranges3__45__cpo9iter_moveE - _ZN39_INTERNAL_06eb69f0_4_k_cu_a14461a1_65654cuda3std3__48in_placeE)
_ZN39_INTERNAL_06eb69f0_4_k_cu_a14461a1_65654cuda3std3__48in_placeE:
	.zero		1
	.type		_ZN39_INTERNAL_06eb69f0_4_k_cu_a14461a1_65654cuda3std6ranges3__45__cpo9iter_moveE,@object
	.size		_ZN39_INTERNAL_06eb69f0_4_k_cu_a14461a1_65654cuda3std6ranges3__45__cpo9iter_moveE,(_ZN39_INTERNAL_06eb69f0_4_k_cu_a14461a1_65654cuda3std3__45__cpo5beginE - _ZN39_INTERNAL_06eb69f0_4_k_cu_a14461a1_65654cuda3std6ranges3__45__cpo9iter_moveE)
_ZN39_INTERNAL_06eb69f0_4_k_cu_a14461a1_65654cuda3std6ranges3__45__cpo9iter_moveE:
	.zero		1
	.type		_ZN39_INTERNAL_06eb69f0_4_k_cu_a14461a1_65654cuda3std3__45__cpo5beginE,@object
	.size		_ZN39_INTERNAL_06eb69f0_4_k_cu_a14461a1_65654cuda3std3__45__cpo5beginE,(_ZN39_INTERNAL_06eb69f0_4_k_cu_a14461a1_65654cuda3std3__441_GLOBAL__N__06eb69f0_4_k_cu_a14461a1_65656ignoreE - _ZN39_INTERNAL_06eb69f0_4_k_cu_a14461a1_65654cuda3std3__45__cpo5beginE)
_ZN39_INTERNAL_06eb69f0_4_k_cu_a14461a1_65654cuda3std3__45__cpo5beginE:
	.zero		1
	.type		_ZN39_INTERNAL_06eb69f0_4_k_cu_a14461a1_65654cuda3std3__441_GLOBAL__N__06eb69f0_4_k_cu_a14461a1_65656ignoreE,@object
	.size		_ZN39_INTERNAL_06eb69f0_4_k_cu_a14461a1_65654cuda3std3__441_GLOBAL__N__06eb69f0_4_k_cu_a14461a1_65656ignoreE,(_ZN39_INTERNAL_06eb69f0_4_k_cu_a14461a1_65654cute7productE - _ZN39_INTERNAL_06eb69f0_4_k_cu_a14461a1_65654cuda3std3__441_GLOBAL__N__06eb69f0_4_k_cu_a14461a1_65656ignoreE)
_ZN39_INTERNAL_06eb69f0_4_k_cu_a14461a1_65654cuda3std3__441_GLOBAL__N__06eb69f0_4_k_cu_a14461a1_65656ignoreE:
	.zero		1
	.type		_ZN39_INTERNAL_06eb69f0_4_k_cu_a14461a1_65654cute7productE,@object
	.size		_ZN39_INTERNAL_06eb69f0_4_k_cu_a14461a1_65654cute7productE,(_ZN39_INTERNAL_06eb69f0_4_k_cu_a14461a1_65654cuda3std3__45__cpo3endE - _ZN39_INTERNAL_06eb69f0_4_k_cu_a14461a1_65654cute7productE)
_ZN39_INTERNAL_06eb69f0_4_k_cu_a14461a1_65654cute7productE:
	.zero		1
	.type		_ZN39_INTERNAL_06eb69f0_4_k_cu_a14461a1_65654cuda3std3__45__cpo3endE,@object
	.size		_ZN39_INTERNAL_06eb69f0_4_k_cu_a14461a1_65654cuda3std3__45__cpo3endE,(_ZN39_INTERNAL_06eb69f0_4_k_cu_a14461a1_65654cuda3std3__419piecewise_constructE - _ZN39_INTERNAL_06eb69f0_4_k_cu_a14461a1_65654cuda3std3__45__cpo3endE)
_ZN39_INTERNAL_06eb69f0_4_k_cu_a14461a1_65654cuda3std3__45__cpo3endE:
	.zero		1
	.type		_ZN39_INTERNAL_06eb69f0_4_k_cu_a14461a1_65654cuda3std3__419piecewise_constructE,@object
	.size		_ZN39_INTERNAL_06eb69f0_4_k_cu_a14461a1_65654cuda3std3__419piecewise_constructE,(_ZN39_INTERNAL_06eb69f0_4_k_cu_a14461a1_65654cuda3std3__45__cpo4cendE - _ZN39_INTERNAL_06eb69f0_4_k_cu_a14461a1_65654cuda3std3__419piecewise_constructE)
_ZN39_INTERNAL_06eb69f0_4_k_cu_a14461a1_65654cuda3std3__419piecewise_constructE:
	.zero		1
	.type		_ZN39_INTERNAL_06eb69f0_4_k_cu_a14461a1_65654cuda3std3__45__cpo4cendE,@object
	.size		_ZN39_INTERNAL_06eb69f0_4_k_cu_a14461a1_65654cuda3std3__45__cpo4cendE,(_ZN39_INTERNAL_06eb69f0_4_k_cu_a14461a1_65654cuda3std6ranges3__45__cpo4swapE - _ZN39_INTERNAL_06eb69f0_4_k_cu_a14461a1_65654cuda3std3__45__cpo4cendE)
_ZN39_INTERNAL_06eb69f0_4_k_cu_a14461a1_65654cuda3std3__45__cpo4cendE:
	.zero		1
	.type		_ZN39_INTERNAL_06eb69f0_4_k_cu_a14461a1_65654cuda3std6ranges3__45__cpo4swapE,@object
	.size		_ZN39_INTERNAL_06eb69f0_4_k_cu_a14461a1_65654cuda3std6ranges3__45__cpo4swapE,(.L_8 - _ZN39_INTERNAL_06eb69f0_4_k_cu_a14461a1_65654cuda3std6ranges3__45__cpo4swapE)
_ZN39_INTERNAL_06eb69f0_4_k_cu_a14461a1_65654cuda3std6ranges3__45__cpo4swapE:
	.zero		1
.L_8:


//--------------------- .nv.constant0._ZN7cutlass13device_kernelINS_4gemm6kernel13GemmUniversalIN4cute5tupleIJiiiiEEENS1_10collective13CollectiveMmaINS1_34MainloopSm90TmaGmmaWarpSpecializedILi5ENS5_IJNS4_1CILi2EEESB_NSA_ILi1EEEEEENS1_35KernelTmaWarpSpecializedCooperativeEEENS5_IJNSA_ILi256EEENSA_ILi128EEENSA_ILi64EEEEEENS_10tfloat32_tENS5_IJlSC_lEEESK_SL_NS4_8TiledMMAINS4_8MMA_AtomIJNS4_4SM904GMMA30MMA_64x128x8_F32TF32TF32_SS_TNILNSP_7ScaleInE1ELSR_1EEEEEENS4_6LayoutINS5_IJSB_SC_SC_EEENS5_IJSC_NSA_ILi0EEESW_EEEEENS5_IJNS4_10UnderscoreESZ_SZ_EEEEENS4_23SM90_TMA_LOAD_MULTICASTENS4_14ComposedLayoutINS4_7SwizzleILi3ELi4ELi3EEENS4_18smem_ptr_flag_bitsILi32EEENSU_INS5_IJNSA_ILi8EEENSA_ILi32EEEEEENS5_IJS19_SC_EEEEEEEvNS4_8identityES12_S1D_vS1E_EENS_8epilogue10collective6detail29Sm90TmaWarpSpecializedAdapterINS1H_15DefaultEpilogueISK_SL_SL_NS1G_6thread17LinearCombinationISK_Li1EffLNS1L_9ScaleType4KindE0ELNS_15FloatRoundStyleE2ESK_EENS1_15EpilogueDefaultEEEEEvvEEEEvNT_6ParamsE --------------------------
	.section	.nv.constant0._ZN7cutlass13device_kernelINS_4gemm6kernel13GemmUniversalIN4cute5tupleIJiiiiEEENS1_10collective13CollectiveMmaINS1_34MainloopSm90TmaGmmaWarpSpecializedILi5ENS5_IJNS4_1CILi2EEESB_NSA_ILi1EEEEEENS1_35KernelTmaWarpSpecializedCooperativeEEENS5_IJNSA_ILi256EEENSA_ILi128EEENSA_ILi64EEEEEENS_10tfloat32_tENS5_IJlSC_lEEESK_SL_NS4_8TiledMMAINS4_8MMA_AtomIJNS4_4SM904GMMA30MMA_64x128x8_F32TF32TF32_SS_TNILNSP_7ScaleInE1ELSR_1EEEEEENS4_6LayoutINS5_IJSB_SC_SC_EEENS5_IJSC_NSA_ILi0EEESW_EEEEENS5_IJNS4_10UnderscoreESZ_SZ_EEEEENS4_23SM90_TMA_LOAD_MULTICASTENS4_14ComposedLayoutINS4_7SwizzleILi3ELi4ELi3EEENS4_18smem_ptr_flag_bitsILi32EEENSU_INS5_IJNSA_ILi8EEENSA_ILi32EEEEEENS5_IJS19_SC_EEEEEEEvNS4_8identityES12_S1D_vS1E_EENS_8epilogue10collective6detail29Sm90TmaWarpSpecializedAdapterINS1H_15DefaultEpilogueISK_SL_SL_NS1G_6thread17LinearCombinationISK_Li1EffLNS1L_9ScaleType4KindE0ELNS_15FloatRoundStyleE2ESK_EENS1_15EpilogueDefaultEEEEEvvEEEEvNT_6ParamsE,"a",@progbits
	.sectionflags	@""
	.align	4
.nv.constant0._ZN7cutlass13device_kernelINS_4gemm6kernel13GemmUniversalIN4cute5tupleIJiiiiEEENS1_10collective13CollectiveMmaINS1_34MainloopSm90TmaGmmaWarpSpecializedILi5ENS5_IJNS4_1CILi2EEESB_NSA_ILi1EEEEEENS1_35KernelTmaWarpSpecializedCooperativeEEENS5_IJNSA_ILi256EEENSA_ILi128EEENSA_ILi64EEEEEENS_10tfloat32_tENS5_IJlSC_lEEESK_SL_NS4_8TiledMMAINS4_8MMA_AtomIJNS4_4SM904GMMA30MMA_64x128x8_F32TF32TF32_SS_TNILNSP_7ScaleInE1ELSR_1EEEEEENS4_6LayoutINS5_IJSB_SC_SC_EEENS5_IJSC_NSA_ILi0EEESW_EEEEENS5_IJNS4_10UnderscoreESZ_SZ_EEEEENS4_23SM90_TMA_LOAD_MULTICASTENS4_14ComposedLayoutINS4_7SwizzleILi3ELi4ELi3EEENS4_18smem_ptr_flag_bitsILi32EEENSU_INS5_IJNSA_ILi8EEENSA_ILi32EEEEEENS5_IJS19_SC_EEEEEEEvNS4_8identityES12_S1D_vS1E_EENS_8epilogue10collective6detail29Sm90TmaWarpSpecializedAdapterINS1H_15DefaultEpilogueISK_SL_SL_NS1G_6thread17LinearCombinationISK_Li1EffLNS1L_9ScaleType4KindE0ELNS_15FloatRoundStyleE2ESK_EENS1_15EpilogueDefaultEEEEEvvEEEEvNT_6ParamsE:
	.zero		1664


//--------------------- SYMBOLS --------------------------

	.type		.nv.reservedSmem.offset0,@object
	.size		.nv.reservedSmem.offset0,0x4
	.type		__assertfail,@function
